//
// Generated by NVIDIA NVVM Compiler
//
// Compiler Build ID: CL-36424714
// Cuda compilation tools, release 13.0, V13.0.88
// Based on NVVM 20.0.0
//

.version 9.0
.target sm_100
.address_size 64

	// .globl	_Z20blockMatching_kerneliiPhiS_iiiP7DataOut
// _ZZ20blockMatching_kerneliiPhiS_iiiP7DataOutE12tab_data_out has been demoted

.visible .entry _Z20blockMatching_kerneliiPhiS_iiiP7DataOut(
	.param .u32 _Z20blockMatching_kerneliiPhiS_iiiP7DataOut_param_0,
	.param .u32 _Z20blockMatching_kerneliiPhiS_iiiP7DataOut_param_1,
	.param .u64 .ptr .align 1 _Z20blockMatching_kerneliiPhiS_iiiP7DataOut_param_2,
	.param .u32 _Z20blockMatching_kerneliiPhiS_iiiP7DataOut_param_3,
	.param .u64 .ptr .align 1 _Z20blockMatching_kerneliiPhiS_iiiP7DataOut_param_4,
	.param .u32 _Z20blockMatching_kerneliiPhiS_iiiP7DataOut_param_5,
	.param .u32 _Z20blockMatching_kerneliiPhiS_iiiP7DataOut_param_6,
	.param .u32 _Z20blockMatching_kerneliiPhiS_iiiP7DataOut_param_7,
	.param .u64 .ptr .align 1 _Z20blockMatching_kerneliiPhiS_iiiP7DataOut_param_8
)
{
	.reg .pred 	%p<42>;
	.reg .b32 	%r<252>;
	.reg .b64 	%rd<14>;
	.reg .b64 	%fd<95>;
	// demoted variable
	.shared .align 8 .b8 _ZZ20blockMatching_kerneliiPhiS_iiiP7DataOutE12tab_data_out[16384];
	ld.param.u32 	%r144, [_Z20blockMatching_kerneliiPhiS_iiiP7DataOut_param_0];
	ld.param.u32 	%r138, [_Z20blockMatching_kerneliiPhiS_iiiP7DataOut_param_1];
	ld.param.u64 	%rd3, [_Z20blockMatching_kerneliiPhiS_iiiP7DataOut_param_2];
	ld.param.u32 	%r139, [_Z20blockMatching_kerneliiPhiS_iiiP7DataOut_param_3];
	ld.param.u64 	%rd4, [_Z20blockMatching_kerneliiPhiS_iiiP7DataOut_param_4];
	ld.param.u32 	%r141, [_Z20blockMatching_kerneliiPhiS_iiiP7DataOut_param_6];
	ld.param.u32 	%r142, [_Z20blockMatching_kerneliiPhiS_iiiP7DataOut_param_7];
	mov.u32 	%r1, %ntid.x;
	mov.u32 	%r2, %ctaid.x;
	mov.u32 	%r3, %tid.x;
	mad.lo.s32 	%r4, %r1, %r2, %r3;
	sub.s32 	%r5, %r144, %r138;
	setp.lt.s32 	%p1, %r5, 0;
	mov.f64 	%fd72, 0d430C6BF526340000;
	@%p1 bra 	$L__BB0_16;
	setp.ne.s64 	%p2, %rd3, 0;
	setp.ne.s64 	%p3, %rd4, 0;
	mul.lo.s32 	%r145, %r142, %r141;
	cvt.rn.f64.s32 	%fd1, %r145;
	sub.s32 	%r6, %r142, %r138;
	sub.s32 	%r7, %r141, %r138;
	and.pred  	%p4, %p2, %p3;
	@%p4 bra 	$L__BB0_4;
	mov.f64 	%fd72, 0d430C6BF526340000;
	mov.b32 	%r184, 0;
$L__BB0_3:
	setp.gt.f64 	%p15, %fd72, 0d0000000000000000;
	selp.b32 	%r200, %r184, %r200, %p15;
	selp.b32 	%r201, %r4, %r201, %p15;
	selp.f64 	%fd72, 0d0000000000000000, %fd72, %p15;
	add.s32 	%r184, %r184, %r138;
	setp.gt.s32 	%p16, %r184, %r5;
	@%p16 bra 	$L__BB0_16;
	bra.uni 	$L__BB0_3;
$L__BB0_4:
	setp.gt.s32 	%p5, %r6, -1;
	@%p5 bra 	$L__BB0_7;
	mov.f64 	%fd61, 0d0000000000000000;
	div.rn.f64 	%fd4, %fd61, %fd1;
	mov.f64 	%fd72, 0d430C6BF526340000;
	mov.b32 	%r187, 0;
$L__BB0_6:
	setp.lt.f64 	%p13, %fd4, %fd72;
	selp.b32 	%r200, %r187, %r200, %p13;
	selp.b32 	%r201, %r4, %r201, %p13;
	selp.f64 	%fd72, %fd4, %fd72, %p13;
	add.s32 	%r187, %r187, %r138;
	setp.gt.s32 	%p14, %r187, %r5;
	@%p14 bra 	$L__BB0_16;
	bra.uni 	$L__BB0_6;
$L__BB0_7:
	setp.lt.s32 	%p6, %r7, 0;
	@%p6 bra 	$L__BB0_14;
	cvta.to.global.u64 	%rd1, %rd3;
	cvta.to.global.u64 	%rd2, %rd4;
	mov.f64 	%fd72, 0d430C6BF526340000;
	mov.b32 	%r193, 0;
$L__BB0_9:
	mov.f64 	%fd71, 0d0000000000000000;
	mov.b32 	%r196, 0;
$L__BB0_10:
	ld.param.u32 	%r183, [_Z20blockMatching_kerneliiPhiS_iiiP7DataOut_param_5];
	add.s32 	%r150, %r196, %r4;
	mul.lo.s32 	%r198, %r196, %r183;
	mad.lo.s32 	%r197, %r150, %r139, %r193;
	mov.b32 	%r199, 0;
$L__BB0_11:
	cvt.s64.s32 	%rd6, %r198;
	add.s64 	%rd7, %rd2, %rd6;
	cvt.s64.s32 	%rd8, %r197;
	add.s64 	%rd9, %rd1, %rd8;
	ld.global.u8 	%r151, [%rd9];
	ld.global.u8 	%r152, [%rd7];
	sub.s32 	%r153, %r152, %r151;
	mul.lo.s32 	%r154, %r153, %r153;
	cvt.rn.f64.u32 	%fd56, %r154;
	add.f64 	%fd71, %fd71, %fd56;
	add.s32 	%r199, %r199, %r138;
	add.s32 	%r198, %r198, %r138;
	add.s32 	%r197, %r197, %r138;
	setp.le.s32 	%p7, %r199, %r7;
	@%p7 bra 	$L__BB0_11;
	add.s32 	%r196, %r196, %r138;
	setp.le.s32 	%p8, %r196, %r6;
	@%p8 bra 	$L__BB0_10;
	div.rn.f64 	%fd57, %fd71, %fd1;
	setp.lt.f64 	%p9, %fd57, %fd72;
	selp.b32 	%r200, %r193, %r200, %p9;
	selp.b32 	%r201, %r4, %r201, %p9;
	selp.f64 	%fd72, %fd57, %fd72, %p9;
	add.s32 	%r193, %r193, %r138;
	setp.le.s32 	%p10, %r193, %r5;
	@%p10 bra 	$L__BB0_9;
	bra.uni 	$L__BB0_16;
$L__BB0_14:
	mov.f64 	%fd59, 0d0000000000000000;
	div.rn.f64 	%fd7, %fd59, %fd1;
	mov.f64 	%fd72, 0d430C6BF526340000;
	mov.b32 	%r190, 0;
$L__BB0_15:
	setp.lt.f64 	%p11, %fd7, %fd72;
	selp.b32 	%r200, %r190, %r200, %p11;
	selp.b32 	%r201, %r4, %r201, %p11;
	selp.f64 	%fd72, %fd7, %fd72, %p11;
	add.s32 	%r190, %r190, %r138;
	setp.gt.s32 	%p12, %r190, %r5;
	@%p12 bra 	$L__BB0_16;
	bra.uni 	$L__BB0_15;
$L__BB0_16:
	shl.b32 	%r161, %r4, 4;
	mov.u32 	%r162, _ZZ20blockMatching_kerneliiPhiS_iiiP7DataOutE12tab_data_out;
	add.s32 	%r163, %r162, %r161;
	st.shared.f64 	[%r163], %fd72;
	st.shared.v2.u32 	[%r163+8], {%r201, %r200};
	bar.sync 	0;
	mov.u32 	%r164, %tid.y;
	or.b32  	%r165, %r3, %r164;
	setp.ne.s32 	%p17, %r165, 0;
	@%p17 bra 	$L__BB0_60;
	mov.u32 	%r166, %ntid.y;
	mul.lo.s32 	%r44, %r1, %r166;
	setp.lt.u32 	%p18, %r44, 2;
	@%p18 bra 	$L__BB0_59;
	add.s32 	%r45, %r44, -1;
	add.s32 	%r169, %r44, -2;
	and.b32  	%r46, %r45, 7;
	setp.lt.u32 	%p19, %r169, 7;
	mov.b32 	%r238, 1;
	@%p19 bra 	$L__BB0_38;
	add.s32 	%r202, %r162, 136;
	and.b32  	%r173, %r45, -8;
	neg.s32 	%r204, %r173;
	mov.b32 	%r203, 0;
$L__BB0_20:
	.pragma "nounroll";
	ld.shared.f64 	%fd17, [%r202+-120];
	setp.geu.f64 	%p20, %fd17, %fd72;
	@%p20 bra 	$L__BB0_22;
	ld.shared.v2.u32 	{%r201, %r200}, [%r202+-112];
	mov.f64 	%fd72, %fd17;
$L__BB0_22:
	ld.shared.f64 	%fd19, [%r202+-104];
	setp.geu.f64 	%p21, %fd19, %fd72;
	@%p21 bra 	$L__BB0_24;
	ld.shared.v2.u32 	{%r201, %r200}, [%r202+-96];
	mov.f64 	%fd72, %fd19;
$L__BB0_24:
	ld.shared.f64 	%fd21, [%r202+-88];
	setp.geu.f64 	%p22, %fd21, %fd72;
	@%p22 bra 	$L__BB0_26;
	ld.shared.v2.u32 	{%r201, %r200}, [%r202+-80];
	mov.f64 	%fd72, %fd21;
$L__BB0_26:
	ld.shared.f64 	%fd23, [%r202+-72];
	setp.geu.f64 	%p23, %fd23, %fd72;
	@%p23 bra 	$L__BB0_28;
	ld.shared.v2.u32 	{%r201, %r200}, [%r202+-64];
	mov.f64 	%fd72, %fd23;
$L__BB0_28:
	ld.shared.f64 	%fd25, [%r202+-56];
	setp.geu.f64 	%p24, %fd25, %fd72;
	@%p24 bra 	$L__BB0_30;
	ld.shared.v2.u32 	{%r201, %r200}, [%r202+-48];
	mov.f64 	%fd72, %fd25;
$L__BB0_30:
	ld.shared.f64 	%fd27, [%r202+-40];
	setp.geu.f64 	%p25, %fd27, %fd72;
	@%p25 bra 	$L__BB0_32;
	ld.shared.v2.u32 	{%r201, %r200}, [%r202+-32];
	mov.f64 	%fd72, %fd27;
$L__BB0_32:
	ld.shared.f64 	%fd29, [%r202+-24];
	setp.geu.f64 	%p26, %fd29, %fd72;
	@%p26 bra 	$L__BB0_34;
	ld.shared.v2.u32 	{%r201, %r200}, [%r202+-16];
	mov.f64 	%fd72, %fd29;
$L__BB0_34:
	ld.shared.f64 	%fd31, [%r202+-8];
	setp.geu.f64 	%p27, %fd31, %fd72;
	@%p27 bra 	$L__BB0_36;
	ld.shared.v2.u32 	{%r201, %r200}, [%r202];
	mov.f64 	%fd72, %fd31;
$L__BB0_36:
	add.s32 	%r204, %r204, 8;
	add.s32 	%r203, %r203, 8;
	add.s32 	%r202, %r202, 128;
	setp.ne.s32 	%p28, %r204, 0;
	@%p28 bra 	$L__BB0_20;
	add.s32 	%r238, %r203, 1;
$L__BB0_38:
	setp.eq.s32 	%p29, %r46, 0;
	@%p29 bra 	$L__BB0_59;
	and.b32  	%r94, %r45, 3;
	setp.lt.u32 	%p30, %r46, 4;
	@%p30 bra 	$L__BB0_49;
	shl.b32 	%r175, %r238, 4;
	add.s32 	%r95, %r162, %r175;
	ld.shared.f64 	%fd35, [%r95];
	setp.geu.f64 	%p31, %fd35, %fd72;
	@%p31 bra 	$L__BB0_42;
	ld.shared.v2.u32 	{%r201, %r200}, [%r95+8];
	mov.f64 	%fd72, %fd35;
$L__BB0_42:
	ld.shared.f64 	%fd37, [%r95+16];
	setp.geu.f64 	%p32, %fd37, %fd72;
	@%p32 bra 	$L__BB0_44;
	ld.shared.v2.u32 	{%r201, %r200}, [%r95+24];
	mov.f64 	%fd72, %fd37;
$L__BB0_44:
	ld.shared.f64 	%fd39, [%r95+32];
	setp.geu.f64 	%p33, %fd39, %fd72;
	@%p33 bra 	$L__BB0_46;
	ld.shared.v2.u32 	{%r201, %r200}, [%r95+40];
	mov.f64 	%fd72, %fd39;
$L__BB0_46:
	ld.shared.f64 	%fd41, [%r95+48];
	setp.geu.f64 	%p34, %fd41, %fd72;
	@%p34 bra 	$L__BB0_48;
	ld.shared.v2.u32 	{%r201, %r200}, [%r95+56];
	mov.f64 	%fd72, %fd41;
$L__BB0_48:
	add.s32 	%r238, %r238, 4;
$L__BB0_49:
	setp.eq.s32 	%p35, %r94, 0;
	@%p35 bra 	$L__BB0_59;
	setp.eq.s32 	%p36, %r94, 1;
	@%p36 bra 	$L__BB0_56;
	shl.b32 	%r178, %r238, 4;
	add.s32 	%r118, %r162, %r178;
	ld.shared.f64 	%fd45, [%r118];
	setp.geu.f64 	%p37, %fd45, %fd72;
	@%p37 bra 	$L__BB0_53;
	ld.shared.v2.u32 	{%r201, %r200}, [%r118+8];
	mov.f64 	%fd72, %fd45;
$L__BB0_53:
	ld.shared.f64 	%fd47, [%r118+16];
	setp.geu.f64 	%p38, %fd47, %fd72;
	@%p38 bra 	$L__BB0_55;
	ld.shared.v2.u32 	{%r201, %r200}, [%r118+24];
	mov.f64 	%fd72, %fd47;
$L__BB0_55:
	add.s32 	%r238, %r238, 2;
$L__BB0_56:
	and.b32  	%r180, %r45, 1;
	setp.eq.b32 	%p39, %r180, 1;
	not.pred 	%p40, %p39;
	@%p40 bra 	$L__BB0_59;
	shl.b32 	%r181, %r238, 4;
	add.s32 	%r133, %r162, %r181;
	ld.shared.f64 	%fd51, [%r133];
	setp.geu.f64 	%p41, %fd51, %fd72;
	@%p41 bra 	$L__BB0_59;
	ld.shared.v2.u32 	{%r201, %r200}, [%r133+8];
	mov.f64 	%fd72, %fd51;
$L__BB0_59:
	ld.param.u64 	%rd13, [_Z20blockMatching_kerneliiPhiS_iiiP7DataOut_param_8];
	cvta.to.global.u64 	%rd10, %rd13;
	mul.wide.u32 	%rd11, %r2, 16;
	add.s64 	%rd12, %rd10, %rd11;
	st.global.f64 	[%rd12], %fd72;
	st.global.v2.u32 	[%rd12+8], {%r201, %r200};
$L__BB0_60:
	ret;

}


// ===== COMPILED SASS (sm_100) =====

	.target	sm_100

	.elftype	@"ET_EXEC"


//--------------------- .note.nv.tkinfo           --------------------------
	.section	.note.nv.tkinfo,"",@"SHT_NOTE"
	.sectionflags	@"SHF_NOTE_NV_TKINFO"
	.tkinfo
        /*0018*/ 	.word	0x00000002
        /*0030*/ 	.string	""
        /*0030*/ 	.string	"ptxas"
        /*0030*/ 	.string	"Cuda compilation tools, release 13.0, V13.0.88"
        /*0030*/ 	.string	"Build cuda_13.0.r13.0/compiler.36424714_0"
        /*0030*/ 	.string	"-arch sm_100 -m 64 "



//--------------------- .note.nv.cuinfo           --------------------------
	.section	.note.nv.cuinfo,"",@"SHT_NOTE"
	.sectionflags	@"SHF_NOTE_NV_CUINFO"
        /*0018*/ 	.short	0x0002
        /*001a*/ 	.short	0x0064
        /*001c*/ 	.short	0x0082
	.zero		2


//--------------------- .nv.info                  --------------------------
	.section	.nv.info,"",@"SHT_CUDA_INFO"
	.align	4


	//----- nvinfo : EIATTR_REGCOUNT
	.align		4
        /*0000*/ 	.byte	0x04, 0x2f
        /*0002*/ 	.short	(.L_1 - .L_0)
	.align		4
.L_0:
        /*0004*/ 	.word	index@(_Z20blockMatching_kerneliiPhiS_iiiP7DataOut)
        /*0008*/ 	.word	0x00000020


	//----- nvinfo : EIATTR_FRAME_SIZE
	.align		4
.L_1:
        /*000c*/ 	.byte	0x04, 0x11
        /*000e*/ 	.short	(.L_3 - .L_2)
	.align		4
.L_2:
        /*0010*/ 	.word	index@($__internal_0_$__cuda_sm20_div_rn_f64_full)
        /*0014*/ 	.word	0x00000000


	//----- nvinfo : EIATTR_FRAME_SIZE
	.align		4
.L_3:
        /*0018*/ 	.byte	0x04, 0x11
        /*001a*/ 	.short	(.L_5 - .L_4)
	.align		4
.L_4:
        /*001c*/ 	.word	index@(_Z20blockMatching_kerneliiPhiS_iiiP7DataOut)
        /*0020*/ 	.word	0x00000000


	//----- nvinfo : EIATTR_MIN_STACK_SIZE
	.align		4
.L_5:
        /*0024*/ 	.byte	0x04, 0x12
        /*0026*/ 	.short	(.L_7 - .L_6)
	.align		4
.L_6:
        /*0028*/ 	.word	index@(_Z20blockMatching_kerneliiPhiS_iiiP7DataOut)
        /*002c*/ 	.word	0x00000000
.L_7:


//--------------------- .nv.compat                --------------------------
	.section	.nv.compat,"",@"SHT_CUDA_COMPAT_INFO"
	.align	4
        /*0000*/ 	.byte	0x02, 0x09, 0x00, 0x00, 0x02, 0x02, 0x01, 0x00, 0x02, 0x05, 0x05, 0x00, 0x03, 0x07, 0x01, 0x01
        /*0010*/ 	.byte	0x02, 0x03, 0x00, 0x00, 0x02, 0x06, 0x01, 0x00, 0x04, 0x0b, 0x08, 0x00, 0x01, 0x00, 0x00, 0x00
        /*0020*/ 	.byte	0x00, 0x00, 0x00, 0x00


//--------------------- .nv.info._Z20blockMatching_kerneliiPhiS_iiiP7DataOut --------------------------
	.section	.nv.info._Z20blockMatching_kerneliiPhiS_iiiP7DataOut,"",@"SHT_CUDA_INFO"
	.sectionflags	@""
	.align	4


	//----- nvinfo : EIATTR_CUDA_API_VERSION
	.align		4
        /*0000*/ 	.byte	0x04, 0x37
        /*0002*/ 	.short	(.L_9 - .L_8)
.L_8:
        /*0004*/ 	.word	0x00000082


	//----- nvinfo : EIATTR_KPARAM_INFO
	.align		4
.L_9:
        /*0008*/ 	.byte	0x04, 0x17
        /*000a*/ 	.short	(.L_11 - .L_10)
.L_10:
        /*000c*/ 	.word	0x00000000
        /*0010*/ 	.short	0x0008
        /*0012*/ 	.short	0x0030
        /*0014*/ 	.byte	0x00, 0xf5, 0x21, 0x00


	//----- nvinfo : EIATTR_KPARAM_INFO
	.align		4
.L_11:
        /*0018*/ 	.byte	0x04, 0x17
        /*001a*/ 	.short	(.L_13 - .L_12)
.L_12:
        /*001c*/ 	.word	0x00000000
        /*0020*/ 	.short	0x0007
        /*0022*/ 	.short	0x0028
        /*0024*/ 	.byte	0x00, 0xf0, 0x11, 0x00


	//----- nvinfo : EIATTR_KPARAM_INFO
	.align		4
.L_13:
        /*0028*/ 	.byte	0x04, 0x17
        /*002a*/ 	.short	(.L_15 - .L_14)
.L_14:
        /*002c*/ 	.word	0x00000000
        /*0030*/ 	.short	0x0006
        /*0032*/ 	.short	0x0024
        /*0034*/ 	.byte	0x00, 0xf0, 0x11, 0x00


	//----- nvinfo : EIATTR_KPARAM_INFO
	.align		4
.L_15:
        /*0038*/ 	.byte	0x04, 0x17
        /*003a*/ 	.short	(.L_17 - .L_16)
.L_16:
        /*003c*/ 	.word	0x00000000
        /*0040*/ 	.short	0x0005
        /*0042*/ 	.short	0x0020
        /*0044*/ 	.byte	0x00, 0xf0, 0x11, 0x00


	//----- nvinfo : EIATTR_KPARAM_INFO
	.align		4
.L_17:
        /*0048*/ 	.byte	0x04, 0x17
        /*004a*/ 	.short	(.L_19 - .L_18)
.L_18:
        /*004c*/ 	.word	0x00000000
        /*0050*/ 	.short	0x0004
        /*0052*/ 	.short	0x0018
        /*0054*/ 	.byte	0x00, 0xf5, 0x21, 0x00


	//----- nvinfo : EIATTR_KPARAM_INFO
	.align		4
.L_19:
        /*0058*/ 	.byte	0x04, 0x17
        /*005a*/ 	.short	(.L_21 - .L_20)
.L_20:
        /*005c*/ 	.word	0x00000000
        /*0060*/ 	.short	0x0003
        /*0062*/ 	.short	0x0010
        /*0064*/ 	.byte	0x00, 0xf0, 0x11, 0x00


	//----- nvinfo : EIATTR_KPARAM_INFO
	.align		4
.L_21:
        /*0068*/ 	.byte	0x04, 0x17
        /*006a*/ 	.short	(.L_23 - .L_22)
.L_22:
        /*006c*/ 	.word	0x00000000
        /*0070*/ 	.short	0x0002
        /*0072*/ 	.short	0x0008
        /*0074*/ 	.byte	0x00, 0xf5, 0x21, 0x00


	//----- nvinfo : EIATTR_KPARAM_INFO
	.align		4
.L_23:
        /*0078*/ 	.byte	0x04, 0x17
        /*007a*/ 	.short	(.L_25 - .L_24)
.L_24:
        /*007c*/ 	.word	0x00000000
        /*0080*/ 	.short	0x0001
        /*0082*/ 	.short	0x0004
        /*0084*/ 	.byte	0x00, 0xf0, 0x11, 0x00


	//----- nvinfo : EIATTR_KPARAM_INFO
	.align		4
.L_25:
        /*0088*/ 	.byte	0x04, 0x17
        /*008a*/ 	.short	(.L_27 - .L_26)
.L_26:
        /*008c*/ 	.word	0x00000000
        /*0090*/ 	.short	0x0000
        /*0092*/ 	.short	0x0000
        /*0094*/ 	.byte	0x00, 0xf0, 0x11, 0x00


	//----- nvinfo : EIATTR_SPARSE_MMA_MASK
	.align		4
.L_27:
        /*0098*/ 	.byte	0x03, 0x50
        /*009a*/ 	.short	0x0000


	//----- nvinfo : EIATTR_MAXREG_COUNT
	.align		4
        /*009c*/ 	.byte	0x03, 0x1b
        /*009e*/ 	.short	0x00ff


	//----- nvinfo : EIATTR_NUM_BARRIERS
	.align		4
        /*00a0*/ 	.byte	0x02, 0x4c
        /*00a2*/ 	.byte	0x01
	.zero		1


	//----- nvinfo : EIATTR_MERCURY_ISA_VERSION
	.align		4
        /*00a4*/ 	.byte	0x03, 0x5f
        /*00a6*/ 	.short	0x0101


	//----- nvinfo : EIATTR_VRC_CTA_INIT_COUNT
	.align		4
        /*00a8*/ 	.byte	0x02, 0x4a
	.zero		1
	.zero		1


	//----- nvinfo : EIATTR_EXIT_INSTR_OFFSETS
	.align		4
        /*00ac*/ 	.byte	0x04, 0x1c
        /*00ae*/ 	.short	(.L_29 - .L_28)


	//   ....[0]....
.L_28:
        /*00b0*/ 	.word	0x00000a90


	//   ....[1]....
        /*00b4*/ 	.word	0x000011e0


	//----- nvinfo : EIATTR_CRS_STACK_SIZE
	.align		4
.L_29:
        /*00b8*/ 	.byte	0x04, 0x1e
        /*00ba*/ 	.short	(.L_31 - .L_30)
.L_30:
        /*00bc*/ 	.word	0x00000000


	//----- nvinfo : EIATTR_CBANK_PARAM_SIZE
	.align		4
.L_31:
        /*00c0*/ 	.byte	0x03, 0x19
        /*00c2*/ 	.short	0x0038


	//----- nvinfo : EIATTR_PARAM_CBANK
	.align		4
        /*00c4*/ 	.byte	0x04, 0x0a
        /*00c6*/ 	.short	(.L_33 - .L_32)
	.align		4
.L_32:
        /*00c8*/ 	.word	index@(.nv.constant0._Z20blockMatching_kerneliiPhiS_iiiP7DataOut)
        /*00cc*/ 	.short	0x0380
        /*00ce*/ 	.short	0x0038


	//----- nvinfo : EIATTR_SW_WAR
	.align		4
.L_33:
        /*00d0*/ 	.byte	0x04, 0x36
        /*00d2*/ 	.short	(.L_35 - .L_34)
.L_34:
        /*00d4*/ 	.word	0x00000008
.L_35:


//--------------------- .nv.callgraph             --------------------------
	.section	.nv.callgraph,"",@"SHT_CUDA_CALLGRAPH"
	.align	4
	.sectionentsize	8
	.align		4
        /*0000*/ 	.word	0x00000000
	.align		4
        /*0004*/ 	.word	0xffffffff
	.align		4
        /*0008*/ 	.word	0x00000000
	.align		4
        /*000c*/ 	.word	0xfffffffe
	.align		4
        /*0010*/ 	.word	0x00000000
	.align		4
        /*0014*/ 	.word	0xfffffffd
	.align		4
        /*0018*/ 	.word	0x00000000
	.align		4
        /*001c*/ 	.word	0xfffffffc


//--------------------- .text._Z20blockMatching_kerneliiPhiS_iiiP7DataOut --------------------------
	.section	.text._Z20blockMatching_kerneliiPhiS_iiiP7DataOut,"ax",@progbits
	.align	128
        .global         _Z20blockMatching_kerneliiPhiS_iiiP7DataOut
        .type           _Z20blockMatching_kerneliiPhiS_iiiP7DataOut,@function
        .size           _Z20blockMatching_kerneliiPhiS_iiiP7DataOut,(.L_x_23 - _Z20blockMatching_kerneliiPhiS_iiiP7DataOut)
        .other          _Z20blockMatching_kerneliiPhiS_iiiP7DataOut,@"STO_CUDA_ENTRY STV_DEFAULT"
_Z20blockMatching_kerneliiPhiS_iiiP7DataOut:
.text._Z20blockMatching_kerneliiPhiS_iiiP7DataOut:
[----:B------:R-:W-:Y:S01]  /*0000*/  LDC R1, c[0x0][0x37c] ;  /* 0x0000df00ff017b82 */ /* 0x000fe20000000800 */
[----:B------:R-:W0:Y:S01]  /*0010*/  LDCU.64 UR6, c[0x0][0x380] ;  /* 0x00007000ff0677ac */ /* 0x000e220008000a00 */
[----:B------:R-:W1:Y:S01]  /*0020*/  S2R R2, SR_CTAID.X ;  /* 0x0000000000027919 */ /* 0x000e620000002500 */
[----:B------:R-:W-:Y:S01]  /*0030*/  IMAD.MOV.U32 R10, RZ, RZ, 0x26340000 ;  /* 0x26340000ff0a7424 */ /* 0x000fe200078e00ff */
[----:B------:R-:W1:Y:S01]  /*0040*/  LDCU UR8, c[0x0][0x360] ;  /* 0x00006c00ff0877ac */ /* 0x000e620008000800 */
[----:B------:R-:W1:Y:S01]  /*0050*/  S2R R3, SR_TID.X ;  /* 0x0000000000037919 */ /* 0x000e620000002100 */
[----:B------:R-:W-:Y:S01]  /*0060*/  IMAD.MOV.U32 R11, RZ, RZ, 0x430c6bf5 ;  /* 0x430c6bf5ff0b7424 */ /* 0x000fe200078e00ff */
[----:B------:R-:W2:Y:S01]  /*0070*/  LDCU.64 UR10, c[0x0][0x358] ;  /* 0x00006b00ff0a77ac */ /* 0x000ea20008000a00 */
[----:B0-----:R-:W-:-:S04]  /*0080*/  UIADD3 UR6, UPT, UPT, UR6, -UR7, URZ ;  /* 0x8000000706067290 */ /* 0x001fc8000fffe0ff */
[----:B------:R-:W-:Y:S01]  /*0090*/  UISETP.GE.AND UP0, UPT, UR6, URZ, UPT ;  /* 0x000000ff0600728c */ /* 0x000fe2000bf06270 */
[----:B-1----:R-:W-:-:S08]  /*00a0*/  IMAD R5, R2, UR8, R3 ;  /* 0x0000000802057c24 */ /* 0x002fd0000f8e0203 */
[----:B--2---:R-:W-:Y:S05]  /*00b0*/  BRA.U !UP0, `(.L_x_0) ;  /* 0x0000000908507547 */ /* 0x004fea000b800000 */
[----:B------:R-:W0:Y:S01]  /*00c0*/  LDCU.64 UR12, c[0x0][0x398] ;  /* 0x00007300ff0c77ac */ /* 0x000e220008000a00 */
[----:B------:R-:W1:Y:S01]  /*00d0*/  LDCU.64 UR14, c[0x0][0x388] ;  /* 0x00007100ff0e77ac */ /* 0x000e620008000a00 */
[----:B------:R-:W2:Y:S01]  /*00e0*/  LDCU UR4, c[0x0][0x3a8] ;  /* 0x00007500ff0477ac */ /* 0x000ea20008000800 */
[----:B0-----:R-:W-:Y:S02]  /*00f0*/  ISETP.NE.U32.AND P0, PT, RZ, UR12, PT ;  /* 0x0000000cff007c0c */ /* 0x001fe4000bf05070 */
[----:B-1----:R-:W-:Y:S02]  /*0100*/  ISETP.NE.U32.AND P1, PT, RZ, UR14, PT ;  /* 0x0000000eff007c0c */ /* 0x002fe4000bf25070 */
[----:B------:R-:W-:Y:S02]  /*0110*/  ISETP.NE.AND.EX P0, PT, RZ, UR13, PT, P0 ;  /* 0x0000000dff007c0c */ /* 0x000fe4000bf05300 */
[----:B------:R-:W-:Y:S01]  /*0120*/  ISETP.NE.AND.EX P1, PT, RZ, UR15, PT, P1 ;  /* 0x0000000fff007c0c */ /* 0x000fe2000bf25310 */
[----:B--2---:R-:W-:-:S12]  /*0130*/  UIADD3 UR12, UPT, UPT, -UR7, UR4, URZ ;  /* 0x00000004070c7290 */ /* 0x004fd8000fffe1ff */
[----:B------:R-:W-:Y:S05]  /*0140*/  @P0 BRA P1, `(.L_x_1) ;  /* 0x0000000000400947 */ /* 0x000fea0000800000 */
[----:B------:R-:W-:Y:S01]  /*0150*/  UISETP.GE.AND UP0, UPT, UR6, UR7, UPT ;  /* 0x000000070600728c */ /* 0x000fe2000bf06270 */
[----:B------:R-:W-:Y:S01]  /*0160*/  CS2R R10, SRZ ;  /* 0x00000000000a7805 */ /* 0x000fe2000001ff00 */
[----:B------:R-:W-:Y:S02]  /*0170*/  IMAD.MOV.U32 R9, RZ, RZ, RZ ;  /* 0x000000ffff097224 */ /* 0x000fe400078e00ff */
[----:B------:R-:W-:-:S05]  /*0180*/  IMAD.MOV.U32 R8, RZ, RZ, R5 ;  /* 0x000000ffff087224 */ /* 0x000fca00078e0005 */
[----:B------:R-:W-:Y:S05]  /*0190*/  BRA.U !UP0, `(.L_x_0) ;  /* 0x0000000908187547 */ /* 0x000fea000b800000 */
[----:B------:R-:W0:Y:S02]  /*01a0*/  LDCU UR4, c[0x0][0x384] ;  /* 0x00007080ff0477ac */ /* 0x000e240008000800 */
[----:B0-----:R-:W-:-:S07]  /*01b0*/  IMAD.U32 R0, RZ, RZ, UR4 ;  /* 0x00000004ff007e24 */ /* 0x001fce000f8e00ff */
.L_x_2:
[----:B------:R-:W-:-:S06]  /*01c0*/  DSETP.GT.AND P0, PT, R10, RZ, PT ;  /* 0x000000ff0a00722a */ /* 0x000fcc0003f04000 */
[C---:B------:R-:W-:Y:S01]  /*01d0*/  SEL R9, R0.reuse, R9, P0 ;  /* 0x0000000900097207 */ /* 0x040fe20000000000 */
[----:B------:R-:W-:Y:S01]  /*01e0*/  VIADD R0, R0, UR7 ;  /* 0x0000000700007c36 */ /* 0x000fe20008000000 */
[----:B------:R-:W-:Y:S02]  /*01f0*/  FSEL R10, R10, RZ, !P0 ;  /* 0x000000ff0a0a7208 */ /* 0x000fe40004000000 */
[----:B------:R-:W-:Y:S02]  /*0200*/  FSEL R11, R11, RZ, !P0 ;  /* 0x000000ff0b0b7208 */ /* 0x000fe40004000000 */
[----:B------:R-:W-:Y:S02]  /*0210*/  ISETP.GT.AND P1, PT, R0, UR6, PT ;  /* 0x0000000600007c0c */ /* 0x000fe4000bf24270 */
[----:B------:R-:W-:-:S11]  /*0220*/  SEL R8, R5, R8, P0 ;  /* 0x0000000805087207 */ /* 0x000fd60000000000 */
[----:B------:R-:W-:Y:S05]  /*0230*/  @!P1 BRA `(.L_x_2) ;  /* 0xfffffffc00e09947 */ /* 0x000fea000383ffff */
[----:B------:R-:W-:Y:S05]  /*0240*/  BRA `(.L_x_0) ;  /* 0x0000000400ec7947 */ /* 0x000fea0003800000 */
.L_x_1:
[----:B------:R-:W0:Y:S01]  /*0250*/  LDCU UR9, c[0x0][0x3a4] ;  /* 0x00007480ff0977ac */ /* 0x000e220008000800 */
[----:B------:R-:W-:Y:S02]  /*0260*/  UISETP.GT.AND UP0, UPT, UR12, -0x1, UPT ;  /* 0xffffffff0c00788c */ /* 0x000fe4000bf04270 */
[----:B0-----:R-:W-:Y:S02]  /*0270*/  UIMAD UR4, UR4, UR9, URZ ;  /* 0x00000009040472a4 */ /* 0x001fe4000f8e02ff */
[----:B------:R-:W-:-:S07]  /*0280*/  UIADD3 UR9, UPT, UPT, -UR7, UR9, URZ ;  /* 0x0000000907097290 */ /* 0x000fce000fffe1ff */
[----:B------:R-:W0:Y:S01]  /*0290*/  I2F.F64 R6, UR4 ;  /* 0x0000000400067d12 */ /* 0x000e220008201c00 */
[----:B------:R-:W-:Y:S05]  /*02a0*/  BRA.U UP0, `(.L_x_3) ;  /* 0x0000000100707547 */ /* 0x000fea000b800000 */
[----:B0-----:R-:W-:Y:S01]  /*02b0*/  IMAD.MOV.U32 R14, RZ, RZ, R6 ;  /* 0x000000ffff0e7224 */ /* 0x001fe200078e0006 */
[----:B------:R-:W-:Y:S01]  /*02c0*/  CS2R R16, SRZ ;  /* 0x0000000000107805 */ /* 0x000fe2000001ff00 */
[----:B------:R-:W-:Y:S01]  /*02d0*/  IMAD.MOV.U32 R15, RZ, RZ, R7 ;  /* 0x000000ffff0f7224 */ /* 0x000fe200078e0007 */
[----:B------:R-:W-:-:S07]  /*02e0*/  MOV R0, 0x300 ;  /* 0x0000030000007802 */ /* 0x000fce0000000f00 */
[----:B------:R-:W-:Y:S05]  /*02f0*/  CALL.REL.NOINC `($__internal_0_$__cuda_sm20_div_rn_f64_full) ;  /* 0x0000000c00bc7944 */ /* 0x000fea0003c00000 */
[----:B------:R-:W0:Y:S01]  /*0300*/  LDCU UR7, c[0x0][0x384] ;  /* 0x00007080ff0777ac */ /* 0x000e220008000800 */
[----:B------:R-:W-:Y:S02]  /*0310*/  IMAD.MOV.U32 R6, RZ, RZ, R20 ;  /* 0x000000ffff067224 */ /* 0x000fe400078e0014 */
[----:B------:R-:W-:Y:S01]  /*0320*/  IMAD.MOV.U32 R7, RZ, RZ, R21 ;  /* 0x000000ffff077224 */ /* 0x000fe200078e0015 */
[----:B------:R-:W-:Y:S01]  /*0330*/  UMOV UR4, 0x26340000 ;  /* 0x2634000000047882 */ /* 0x000fe20000000000 */
[----:B------:R-:W-:-:S04]  /*0340*/  UMOV UR5, 0x430c6bf5 ;  /* 0x430c6bf500057882 */ /* 0x000fc80000000000 */
[----:B------:R-:W-:-:S06]  /*0350*/  DSETP.GEU.AND P0, PT, R6, UR4, PT ;  /* 0x0000000406007e2a */ /* 0x000fcc000bf0e000 */
[----:B------:R-:W-:Y:S02]  /*0360*/  FSEL R10, R20, 6.2450045135165055399e-16, !P0 ;  /* 0x26340000140a7808 */ /* 0x000fe40004000000 */
[----:B------:R-:W-:Y:S01]  /*0370*/  FSEL R11, R21, 140.4217071533203125, !P0 ;  /* 0x430c6bf5150b7808 */ /* 0x000fe20004000000 */
[----:B0-----:R-:W-:Y:S01]  /*0380*/  UISETP.GE.AND UP0, UPT, UR6, UR7, UPT ;  /* 0x000000070600728c */ /* 0x001fe2000bf06270 */
[----:B------:R-:W-:Y:S02]  /*0390*/  SEL R9, R9, RZ, P0 ;  /* 0x000000ff09097207 */ /* 0x000fe40000000000 */
[----:B------:R-:W-:-:S06]  /*03a0*/  SEL R8, R5, R8, !P0 ;  /* 0x0000000805087207 */ /* 0x000fcc0004000000 */
[----:B------:R-:W-:Y:S05]  /*03b0*/  BRA.U !UP0, `(.L_x_0) ;  /* 0x0000000508907547 */ /* 0x000fea000b800000 */
[----:B------:R-:W0:Y:S02]  /*03c0*/  LDCU UR4, c[0x0][0x384] ;  /* 0x00007080ff0477ac */ /* 0x000e240008000800 */
[----:B0-----:R-:W-:-:S07]  /*03d0*/  IMAD.U32 R0, RZ, RZ, UR4 ;  /* 0x00000004ff007e24 */ /* 0x001fce000f8e00ff */
.L_x_4:
[----:B------:R-:W-:-:S06]  /*03e0*/  DSETP.GEU.AND P0, PT, R6, R10, PT ;  /* 0x0000000a0600722a */ /* 0x000fcc0003f0e000 */
[C---:B------:R-:W-:Y:S01]  /*03f0*/  SEL R9, R0.reuse, R9, !P0 ;  /* 0x0000000900097207 */ /* 0x040fe20004000000 */
[----:B------:R-:W-:Y:S01]  /*0400*/  VIADD R0, R0, UR7 ;  /* 0x0000000700007c36 */ /* 0x000fe20008000000 */
[----:B------:R-:W-:Y:S02]  /*0410*/  FSEL R10, R6, R10, !P0 ;  /* 0x0000000a060a7208 */ /* 0x000fe40004000000 */
[----:B------:R-:W-:Y:S02]  /*0420*/  FSEL R11, R7, R11, !P0 ;  /* 0x0000000b070b7208 */ /* 0x000fe40004000000 */
[----:B------:R-:W-:Y:S02]  /*0430*/  ISETP.GT.AND P1, PT, R0, UR6, PT ;  /* 0x0000000600007c0c */ /* 0x000fe4000bf24270 */
[----:B------:R-:W-:-:S11]  /*0440*/  SEL R8, R5, R8, !P0 ;  /* 0x0000000805087207 */ /* 0x000fd60004000000 */
[----:B------:R-:W-:Y:S05]  /*0450*/  @!P1 BRA `(.L_x_4) ;  /* 0xfffffffc00e09947 */ /* 0x000fea000383ffff */
[----:B------:R-:W-:Y:S05]  /*0460*/  BRA `(.L_x_0) ;  /* 0x0000000400647947 */ /* 0x000fea0003800000 */
.L_x_3:
[----:B------:R-:W-:-:S09]  /*0470*/  UISETP.GE.AND UP0, UPT, UR9, URZ, UPT ;  /* 0x000000ff0900728c */ /* 0x000fd2000bf06270 */
[----:B------:R-:W-:Y:S05]  /*0480*/  BRA.U !UP0, `(.L_x_5) ;  /* 0x0000000508107547 */ /* 0x000fea000b800000 */
[----:B------:R-:W-:Y:S01]  /*0490*/  MOV R4, RZ ;  /* 0x000000ff00047202 */ /* 0x000fe20000000f00 */
[----:B------:R-:W-:Y:S02]  /*04a0*/  IMAD.MOV.U32 R10, RZ, RZ, 0x26340000 ;  /* 0x26340000ff0a7424 */ /* 0x000fe400078e00ff */
[----:B------:R-:W-:-:S07]  /*04b0*/  IMAD.MOV.U32 R11, RZ, RZ, 0x430c6bf5 ;  /* 0x430c6bf5ff0b7424 */ /* 0x000fce00078e00ff */
.L_x_10:
[----:B------:R-:W-:Y:S01]  /*04c0*/  CS2R R14, SRZ ;  /* 0x00000000000e7805 */ /* 0x000fe2000001ff00 */
[----:B------:R-:W-:-:S06]  /*04d0*/  UMOV UR4, URZ ;  /* 0x000000ff00047c82 */ /* 0x000fcc0008000000 */
.L_x_7:
[----:B------:R-:W1:Y:S01]  /*04e0*/  LDCU UR7, c[0x0][0x3a0] ;  /* 0x00007400ff0777ac */ /* 0x000e620008000800 */
[----:B------:R-:W-:Y:S01]  /*04f0*/  VIADD R13, R5, UR4 ;  /* 0x00000004050d7c36 */ /* 0x000fe20008000000 */
[----:B------:R-:W2:Y:S01]  /*0500*/  LDCU UR15, c[0x0][0x384] ;  /* 0x00007080ff0f77ac */ /* 0x000ea20008000800 */
[----:B------:R-:W3:Y:S01]  /*0510*/  LDCU UR5, c[0x0][0x390] ;  /* 0x00007200ff0577ac */ /* 0x000ee20008000800 */
[----:B------:R-:W4:Y:S01]  /*0520*/  LDCU.64 UR16, c[0x0][0x398] ;  /* 0x00007300ff1077ac */ /* 0x000f220008000a00 */
[----:B------:R-:W0:Y:S01]  /*0530*/  LDCU.64 UR18, c[0x0][0x388] ;  /* 0x00007100ff1277ac */ /* 0x000e220008000a00 */
[----:B-1----:R-:W-:Y:S02]  /*0540*/  UIMAD UR7, UR4, UR7, URZ ;  /* 0x00000007040772a4 */ /* 0x002fe4000f8e02ff */
[----:B--2---:R-:W-:Y:S01]  /*0550*/  UIADD3 UR4, UPT, UPT, UR4, UR15, URZ ;  /* 0x0000000f04047290 */ /* 0x004fe2000fffe0ff */
[----:B---3--:R-:W-:-:S03]  /*0560*/  IMAD R0, R13, UR5, R4 ;  /* 0x000000050d007c24 */ /* 0x008fc6000f8e0204 */
[----:B------:R-:W-:Y:S01]  /*0570*/  UISETP.GT.AND UP0, UPT, UR4, UR12, UPT ;  /* 0x0000000c0400728c */ /* 0x000fe2000bf04270 */
[----:B0---4-:R-:W-:-:S10]  /*0580*/  UMOV UR5, URZ ;  /* 0x000000ff00057c82 */ /* 0x011fd40008000000 */
.L_x_6:
[----:B------:R-:W-:Y:S01]  /*0590*/  UIADD3 UR13, UP1, UPT, UR7, UR16, URZ ;  /* 0x00000010070d7290 */ /* 0x000fe2000ff3e0ff */
[----:B------:R-:W-:-:S03]  /*05a0*/  IADD3 R16, P0, PT, R0, UR18, RZ ;  /* 0x0000001200107c10 */ /* 0x000fc6000ff1e0ff */
[----:B------:R-:W-:Y:S01]  /*05b0*/  ULEA.HI.X.SX32 UR14, UR7, UR17, 0x1, UP1 ;  /* 0x00000011070e7291 */ /* 0x000fe200088f0eff */
[----:B------:R-:W-:Y:S01]  /*05c0*/  LEA.HI.X.SX32 R17, R0, UR19, 0x1, P0 ;  /* 0x0000001300117c11 */ /* 0x000fe200080f0eff */
[----:B------:R-:W-:-:S04]  /*05d0*/  IMAD.U32 R18, RZ, RZ, UR13 ;  /* 0x0000000dff127e24 */ /* 0x000fc8000f8e00ff */
[----:B------:R-:W-:Y:S01]  /*05e0*/  IMAD.U32 R19, RZ, RZ, UR14 ;  /* 0x0000000eff137e24 */ /* 0x000fe2000f8e00ff */
[----:B------:R-:W2:Y:S05]  /*05f0*/  LDG.E.U8 R16, desc[UR10][R16.64] ;  /* 0x0000000a10107981 */ /* 0x000eaa000c1e1100 */
[----:B------:R-:W2:Y:S01]  /*0600*/  LDG.E.U8 R19, desc[UR10][R18.64] ;  /* 0x0000000a12137981 */ /* 0x000ea2000c1e1100 */
[----:B------:R-:W-:Y:S02]  /*0610*/  UIADD3 UR5, UPT, UPT, UR5, UR15, URZ ;  /* 0x0000000f05057290 */ /* 0x000fe4000fffe0ff */
[----:B------:R-:W-:Y:S01]  /*0620*/  VIADD R0, R0, UR15 ;  /* 0x0000000f00007c36 */ /* 0x000fe20008000000 */
[----:B------:R-:W-:-:S02]  /*0630*/  UIADD3 UR7, UPT, UPT, UR7, UR15, URZ ;  /* 0x0000000f07077290 */ /* 0x000fc4000fffe0ff */
[----:B------:R-:W-:Y:S01]  /*0640*/  UISETP.GT.AND UP1, UPT, UR5, UR9, UPT ;  /* 0x000000090500728c */ /* 0x000fe2000bf24270 */
[----:B--2---:R-:W-:-:S04]  /*0650*/  IMAD.IADD R12, R19, 0x1, -R16 ;  /* 0x00000001130c7824 */ /* 0x004fc800078e0a10 */
[----:B------:R-:W-:-:S06]  /*0660*/  IMAD R12, R12, R12, RZ ;  /* 0x0000000c0c0c7224 */ /* 0x000fcc00078e02ff */
[----:B------:R-:W0:Y:S02]  /*0670*/  I2F.F64.U32 R12, R12 ;  /* 0x0000000c000c7312 */ /* 0x000e240000201800 */
[----:B0-----:R-:W-:Y:S01]  /*0680*/  DADD R14, R12, R14 ;  /* 0x000000000c0e7229 */ /* 0x001fe2000000000e */
[----:B------:R-:W-:Y:S10]  /*0690*/  BRA.U !UP1, `(.L_x_6) ;  /* 0xfffffffd09bc7547 */ /* 0x000ff4000b83ffff */
[----:B------:R-:W-:Y:S05]  /*06a0*/  BRA.U !UP0, `(.L_x_7) ;  /* 0xfffffffd088c7547 */ /* 0x000fea000b83ffff */
[----:B------:R-:W0:Y:S01]  /*06b0*/  MUFU.RCP64H R13, R7 ;  /* 0x00000007000d7308 */ /* 0x000e220000001800 */
[----:B------:R-:W-:Y:S01]  /*06c0*/  IMAD.MOV.U32 R12, RZ, RZ, 0x1 ;  /* 0x00000001ff0c7424 */ /* 0x000fe200078e00ff */
[----:B------:R-:W-:Y:S01]  /*06d0*/  FSETP.GEU.AND P1, PT, |R15|, 6.5827683646048100446e-37, PT ;  /* 0x036000000f00780b */ /* 0x000fe20003f2e200 */
[----:B------:R-:W-:Y:S04]  /*06e0*/  BSSY.RECONVERGENT B0, `(.L_x_8) ;  /* 0x0000014000007945 */ /* 0x000fe80003800200 */
[----:B0-----:R-:W-:-:S08]  /*06f0*/  DFMA R16, R12, -R6, 1 ;  /* 0x3ff000000c10742b */ /* 0x001fd00000000806 */
[----:B------:R-:W-:-:S08]  /*0700*/  DFMA R16, R16, R16, R16 ;  /* 0x000000101010722b */ /* 0x000fd00000000010 */
[----:B------:R-:W-:-:S08]  /*0710*/  DFMA R16, R12, R16, R12 ;  /* 0x000000100c10722b */ /* 0x000fd0000000000c */
[----:B------:R-:W-:-:S08]  /*0720*/  DFMA R12, R16, -R6, 1 ;  /* 0x3ff00000100c742b */ /* 0x000fd00000000806 */
[----:B------:R-:W-:-:S08]  /*0730*/  DFMA R12, R16, R12, R16 ;  /* 0x0000000c100c722b */ /* 0x000fd00000000010 */
[----:B------:R-:W-:-:S08]  /*0740*/  DMUL R16, R14, R12 ;  /* 0x0000000c0e107228 */ /* 0x000fd00000000000 */
[----:B------:R-:W-:-:S08]  /*0750*/  DFMA R18, R16, -R6, R14 ;  /* 0x800000061012722b */ /* 0x000fd0000000000e */
[----:B------:R-:W-:-:S10]  /*0760*/  DFMA R12, R12, R18, R16 ;  /* 0x000000120c0c722b */ /* 0x000fd40000000010 */
[----:B------:R-:W-:-:S05]  /*0770*/  FFMA R0, RZ, R7, R13 ;  /* 0x00000007ff007223 */ /* 0x000fca000000000d */
[----:B------:R-:W-:-:S13]  /*0780*/  FSETP.GT.AND P0, PT, |R0|, 1.469367938527859385e-39, PT ;  /* 0x001000000000780b */ /* 0x000fda0003f04200 */
[----:B------:R-:W-:Y:S05]  /*0790*/  @P0 BRA P1, `(.L_x_9) ;  /* 0x0000000000200947 */ /* 0x000fea0000800000 */
[----:B------:R-:W-:Y:S01]  /*07a0*/  IMAD.MOV.U32 R16, RZ, RZ, R14 ;  /* 0x000000ffff107224 */ /* 0x000fe200078e000e */
[----:B------:R-:W-:Y:S01]  /*07b0*/  MOV R14, R6 ;  /* 0x00000006000e7202 */ /* 0x000fe20000000f00 */
[----:B------:R-:W-:Y:S01]  /*07c0*/  IMAD.MOV.U32 R17, RZ, RZ, R15 ;  /* 0x000000ffff117224 */ /* 0x000fe200078e000f */
[----:B------:R-:W-:Y:S01]  /*07d0*/  MOV R0, 0x800 ;  /* 0x0000080000007802 */ /* 0x000fe20000000f00 */
[----:B------:R-:W-:-:S07]  /*07e0*/  IMAD.MOV.U32 R15, RZ, RZ, R7 ;  /* 0x000000ffff0f7224 */ /* 0x000fce00078e0007 */
[----:B------:R-:W-:Y:S05]  /*07f0*/  CALL.REL.NOINC `($__internal_0_$__cuda_sm20_div_rn_f64_full) ;  /* 0x00000008007c7944 */ /* 0x000fea0003c00000 */
[----:B------:R-:W-:Y:S02]  /*0800*/  IMAD.MOV.U32 R12, RZ, RZ, R20 ;  /* 0x000000ffff0c7224 */ /* 0x000fe400078e0014 */
[----:B------:R-:W-:-:S07]  /*0810*/  IMAD.MOV.U32 R13, RZ, RZ, R21 ;  /* 0x000000ffff0d7224 */ /* 0x000fce00078e0015 */
.L_x_9:
[----:B------:R-:W-:Y:S05]  /*0820*/  BSYNC.RECONVERGENT B0 ;  /* 0x0000000000007941 */ /* 0x000fea0003800200 */
.L_x_8:
[----:B------:R-:W0:Y:S01]  /*0830*/  LDC R15, c[0x0][0x384] ;  /* 0x0000e100ff0f7b82 */ /* 0x000e220000000800 */
[----:B------:R-:W-:-:S06]  /*0840*/  DSETP.GEU.AND P0, PT, R12, R10, PT ;  /* 0x0000000a0c00722a */ /* 0x000fcc0003f0e000 */
[----:B------:R-:W-:Y:S02]  /*0850*/  SEL R9, R4, R9, !P0 ;  /* 0x0000000904097207 */ /* 0x000fe40004000000 */
[----:B------:R-:W-:Y:S02]  /*0860*/  FSEL R10, R12, R10, !P0 ;  /* 0x0000000a0c0a7208 */ /* 0x000fe40004000000 */
[----:B------:R-:W-:Y:S02]  /*0870*/  FSEL R11, R13, R11, !P0 ;  /* 0x0000000b0d0b7208 */ /* 0x000fe40004000000 */
[----:B------:R-:W-:Y:S01]  /*0880*/  SEL R8, R5, R8, !P0 ;  /* 0x0000000805087207 */ /* 0x000fe20004000000 */
[----:B0-----:R-:W-:-:S05]  /*0890*/  IMAD.IADD R4, R4, 0x1, R15 ;  /* 0x0000000104047824 */ /* 0x001fca00078e020f */
[----:B------:R-:W-:-:S13]  /*08a0*/  ISETP.GT.AND P1, PT, R4, UR6, PT ;  /* 0x0000000604007c0c */ /* 0x000fda000bf24270 */
[----:B------:R-:W-:Y:S05]  /*08b0*/  @!P1 BRA `(.L_x_10) ;  /* 0xfffffffc00009947 */ /* 0x000fea000383ffff */
[----:B------:R-:W-:Y:S05]  /*08c0*/  BRA `(.L_x_0) ;  /* 0x00000000004c7947 */ /* 0x000fea0003800000 */
.L_x_5:
[----:B0-----:R-:W-:Y:S01]  /*08d0*/  IMAD.MOV.U32 R14, RZ, RZ, R6 ;  /* 0x000000ffff0e7224 */ /* 0x001fe200078e0006 */
[----:B------:R-:W-:Y:S01]  /*08e0*/  CS2R R16, SRZ ;  /* 0x0000000000107805 */ /* 0x000fe2000001ff00 */
[----:B------:R-:W-:Y:S01]  /*08f0*/  IMAD.MOV.U32 R15, RZ, RZ, R7 ;  /* 0x000000ffff0f7224 */ /* 0x000fe200078e0007 */
[----:B------:R-:W-:-:S07]  /*0900*/  MOV R0, 0x920 ;  /* 0x0000092000007802 */ /* 0x000fce0000000f00 */
[----:B------:R-:W-:Y:S05]  /*0910*/  CALL.REL.NOINC `($__internal_0_$__cuda_sm20_div_rn_f64_full) ;  /* 0x0000000800347944 */ /* 0x000fea0003c00000 */
[----:B------:R-:W0:Y:S01]  /*0920*/  LDC R13, c[0x0][0x384] ;  /* 0x0000e100ff0d7b82 */ /* 0x000e220000000800 */
[----:B------:R-:W-:Y:S01]  /*0930*/  IMAD.MOV.U32 R0, RZ, RZ, RZ ;  /* 0x000000ffff007224 */ /* 0x000fe200078e00ff */
[----:B------:R-:W-:Y:S01]  /*0940*/  MOV R7, R21 ;  /* 0x0000001500077202 */ /* 0x000fe20000000f00 */
[----:B------:R-:W-:Y:S02]  /*0950*/  IMAD.MOV.U32 R10, RZ, RZ, 0x26340000 ;  /* 0x26340000ff0a7424 */ /* 0x000fe400078e00ff */
[----:B------:R-:W-:Y:S02]  /*0960*/  IMAD.MOV.U32 R11, RZ, RZ, 0x430c6bf5 ;  /* 0x430c6bf5ff0b7424 */ /* 0x000fe400078e00ff */
[----:B------:R-:W-:-:S07]  /*0970*/  IMAD.MOV.U32 R6, RZ, RZ, R20 ;  /* 0x000000ffff067224 */ /* 0x000fce00078e0014 */
.L_x_11:
[----:B------:R-:W-:-:S06]  /*0980*/  DSETP.GEU.AND P0, PT, R6, R10, PT ;  /* 0x0000000a0600722a */ /* 0x000fcc0003f0e000 */
[C---:B------:R-:W-:Y:S01]  /*0990*/  SEL R9, R0.reuse, R9, !P0 ;  /* 0x0000000900097207 */ /* 0x040fe20004000000 */
[----:B0-----:R-:W-:Y:S01]  /*09a0*/  IMAD.IADD R0, R0, 0x1, R13 ;  /* 0x0000000100007824 */ /* 0x001fe200078e020d */
[----:B------:R-:W-:Y:S02]  /*09b0*/  FSEL R10, R6, R10, !P0 ;  /* 0x0000000a060a7208 */ /* 0x000fe40004000000 */
[----:B------:R-:W-:Y:S02]  /*09c0*/  FSEL R11, R7, R11, !P0 ;  /* 0x0000000b070b7208 */ /* 0x000fe40004000000 */
[----:B------:R-:W-:Y:S02]  /*09d0*/  ISETP.GT.AND P1, PT, R0, UR6, PT ;  /* 0x0000000600007c0c */ /* 0x000fe4000bf24270 */
[----:B------:R-:W-:-:S11]  /*09e0*/  SEL R8, R5, R8, !P0 ;  /* 0x0000000805087207 */ /* 0x000fd60004000000 */
[----:B------:R-:W-:Y:S05]  /*09f0*/  @!P1 BRA `(.L_x_11) ;  /* 0xfffffffc00e09947 */ /* 0x000fea000383ffff */
.L_x_0:
[----:B------:R-:W0:Y:S01]  /*0a00*/  S2UR UR5, SR_CgaCtaId ;  /* 0x00000000000579c3 */ /* 0x000e220000008800 */
[----:B------:R-:W1:Y:S01]  /*0a10*/  S2R R0, SR_TID.Y ;  /* 0x0000000000007919 */ /* 0x000e620000002200 */
[----:B------:R-:W-:Y:S02]  /*0a20*/  UMOV UR4, 0x400 ;  /* 0x0000040000047882 */ /* 0x000fe40000000000 */
[----:B0-----:R-:W-:-:S06]  /*0a30*/  ULEA UR5, UR5, UR4, 0x18 ;  /* 0x0000000405057291 */ /* 0x001fcc000f8ec0ff */
[----:B------:R-:W-:Y:S02]  /*0a40*/  LEA R5, R5, UR5, 0x4 ;  /* 0x0000000505057c11 */ /* 0x000fe4000f8e20ff */
[----:B-1----:R-:W-:-:S03]  /*0a50*/  LOP3.LUT P0, RZ, R3, R0, RZ, 0xfc, !PT ;  /* 0x0000000003ff7212 */ /* 0x002fc6000780fcff */
[----:B------:R0:W-:Y:S04]  /*0a60*/  STS.64 [R5], R10 ;  /* 0x0000000a05007388 */ /* 0x0001e80000000a00 */
[----:B------:R0:W-:Y:S01]  /*0a70*/  STS.64 [R5+0x8], R8 ;  /* 0x0000080805007388 */ /* 0x0001e20000000a00 */
[----:B------:R-:W-:Y:S06]  /*0a80*/  BAR.SYNC.DEFER_BLOCKING 0x0 ;  /* 0x0000000000007b1d */ /* 0x000fec0000010000 */
[----:B------:R-:W-:Y:S05]  /*0a90*/  @P0 EXIT ;  /* 0x000000000000094d */ /* 0x000fea0003800000 */
[----:B------:R-:W1:Y:S02]  /*0aa0*/  LDCU UR4, c[0x0][0x364] ;  /* 0x00006c80ff0477ac */ /* 0x000e640008000800 */
[----:B-1----:R-:W-:-:S04]  /*0ab0*/  UIMAD UR4, UR8, UR4, URZ ;  /* 0x00000004080472a4 */ /* 0x002fc8000f8e02ff */
[----:B------:R-:W-:-:S09]  /*0ac0*/  UISETP.GE.U32.AND UP0, UPT, UR4, 0x2, UPT ;  /* 0x000000020400788c */ /* 0x000fd2000bf06070 */
[----:B------:R-:W-:Y:S05]  /*0ad0*/  BRA.U !UP0, `(.L_x_12) ;  /* 0x0000000508b07547 */ /* 0x000fea000b800000 */
[----:B------:R-:W-:Y:S02]  /*0ae0*/  UIADD3 UR6, UPT, UPT, UR4, -0x1, URZ ;  /* 0xffffffff04067890 */ /* 0x000fe4000fffe0ff */
[----:B------:R-:W-:Y:S02]  /*0af0*/  UIADD3 UR4, UPT, UPT, UR4, -0x2, URZ ;  /* 0xfffffffe04047890 */ /* 0x000fe4000fffe0ff */
[----:B------:R-:W-:Y:S02]  /*0b00*/  ULOP3.LUT UR8, UR6, 0x7, URZ, 0xc0, !UPT ;  /* 0x0000000706087892 */ /* 0x000fe4000f8ec0ff */
[----:B------:R-:W-:-:S03]  /*0b10*/  UISETP.GE.U32.AND UP0, UPT, UR4, 0x7, UPT ;  /* 0x000000070400788c */ /* 0x000fc6000bf06070 */
[----:B------:R-:W-:-:S06]  /*0b20*/  UMOV UR4, 0x1 ;  /* 0x0000000100047882 */ /* 0x000fcc0000000000 */
[----:B------:R-:W-:Y:S05]  /*0b30*/  BRA.U !UP0, `(.L_x_13) ;  /* 0x0000000108c87547 */ /* 0x000fea000b800000 */
[----:B------:R-:W-:Y:S02]  /*0b40*/  ULOP3.LUT UR4, UR6, 0xfffffff8, URZ, 0xc0, !UPT ;  /* 0xfffffff806047892 */ /* 0x000fe4000f8ec0ff */
[----:B------:R-:W-:Y:S02]  /*0b50*/  UIADD3 UR9, UPT, UPT, UR5, 0x88, URZ ;  /* 0x0000008805097890 */ /* 0x000fe4000fffe0ff */
[----:B------:R-:W-:-:S03]  /*0b60*/  UIADD3 UR7, UPT, UPT, -UR4, URZ, URZ ;  /* 0x000000ff04077290 */ /* 0x000fc6000fffe1ff */
[----:B------:R-:W-:-:S09]  /*0b70*/  UMOV UR4, URZ ;  /* 0x000000ff00047c82 */ /* 0x000fd20008000000 */
.L_x_14:
[----:B0-----:R-:W0:Y:S01]  /*0b80*/  LDS.64 R4, [UR9+-0x78] ;  /* 0xffff8809ff047984 */ /* 0x001e220008000a00 */
[----:B------:R-:W-:Y:S02]  /*0b90*/  UIADD3 UR7, UPT, UPT, UR7, 0x8, URZ ;  /* 0x0000000807077890 */ /* 0x000fe4000fffe0ff */
[----:B------:R-:W-:Y:S01]  /*0ba0*/  UIADD3 UR4, UPT, UPT, UR4, 0x8, URZ ;  /* 0x0000000804047890 */ /* 0x000fe2000fffe0ff */
[----:B-1----:R-:W1:Y:S01]  /*0bb0*/  LDS.64 R6, [UR9+-0x68] ;  /* 0xffff9809ff067984 */ /* 0x002e620008000a00 */
[----:B------:R-:W-:Y:S01]  /*0bc0*/  UISETP.NE.AND UP0, UPT, UR7, URZ, UPT ;  /* 0x000000ff0700728c */ /* 0x000fe2000bf05270 */
[----:B0-----:R-:W-:-:S14]  /*0bd0*/  DSETP.GEU.AND P0, PT, R4, R10, PT ;  /* 0x0000000a0400722a */ /* 0x001fdc0003f0e000 */
[----:B------:R-:W-:Y:S01]  /*0be0*/  @!P0 IMAD.MOV.U32 R10, RZ, RZ, R4 ;  /* 0x000000ffff0a8224 */ /* 0x000fe200078e0004 */
[----:B--2---:R-:W-:Y:S01]  /*0bf0*/  @!P0 LDS.64 R8, [UR9+-0x70] ;  /* 0xffff9009ff088984 */ /* 0x004fe20008000a00 */
[----:B------:R-:W-:-:S03]  /*0c00*/  @!P0 IMAD.MOV.U32 R11, RZ, RZ, R5 ;  /* 0x000000ffff0b8224 */ /* 0x000fc600078e0005 */
[----:B------:R-:W0:Y:S03]  /*0c10*/  LDS.64 R4, [UR9+-0x58] ;  /* 0xffffa809ff047984 */ /* 0x000e260008000a00 */
[----:B-1----:R-:W-:-:S14]  /*0c20*/  DSETP.GEU.AND P0, PT, R6, R10, PT ;  /* 0x0000000a0600722a */ /* 0x002fdc0003f0e000 */
[----:B------:R-:W-:Y:S01]  /*0c30*/  @!P0 IMAD.MOV.U32 R10, RZ, RZ, R6 ;  /* 0x000000ffff0a8224 */ /* 0x000fe200078e0006 */
[----:B------:R-:W-:Y:S01]  /*0c40*/  @!P0 LDS.64 R8, [UR9+-0x60] ;  /* 0xffffa009ff088984 */ /* 0x000fe20008000a00 */
[----:B------:R-:W-:-:S03]  /*0c50*/  @!P0 IMAD.MOV.U32 R11, RZ, RZ, R7 ;  /* 0x000000ffff0b8224 */ /* 0x000fc600078e0007 */
[----:B------:R-:W1:Y:S03]  /*0c60*/  LDS.64 R6, [UR9+-0x48] ;  /* 0xffffb809ff067984 */ /* 0x000e660008000a00 */
[----:B0-----:R-:W-:-:S14]  /*0c70*/  DSETP.GEU.AND P0, PT, R4, R10, PT ;  /* 0x0000000a0400722a */ /* 0x001fdc0003f0e000 */
[----:B------:R-:W-:Y:S01]  /*0c80*/  @!P0 IMAD.MOV.U32 R10, RZ, RZ, R4 ;  /* 0x000000ffff0a8224 */ /* 0x000fe200078e0004 */
[----:B------:R-:W-:Y:S01]  /*0c90*/  @!P0 LDS.64 R8, [UR9+-0x50] ;  /* 0xffffb009ff088984 */ /* 0x000fe20008000a00 */
        /* <DEDUP_REMOVED lines=9> */
[----:B------:R-:W-:Y:S01]  /*0d30*/  @!P0 MOV R11, R5 ;  /* 0x00000005000b8202 */ /* 0x000fe20000000f00 */
[----:B------:R-:W-:Y:S04]  /*0d40*/  @!P0 LDS.64 R8, [UR9+-0x30] ;  /* 0xffffd009ff088984 */ /* 0x000fe80008000a00 */
[----:B------:R-:W0:Y:S01]  /*0d50*/  LDS.64 R4, [UR9+-0x18] ;  /* 0xffffe809ff047984 */ /* 0x000e220008000a00 */
[----:B-1----:R-:W-:-:S14]  /*0d60*/  DSETP.GEU.AND P0, PT, R6, R10, PT ;  /* 0x0000000a0600722a */ /* 0x002fdc0003f0e000 */
[----:B------:R-:W-:Y:S01]  /*0d70*/  @!P0 IMAD.MOV.U32 R10, RZ, RZ, R6 ;  /* 0x000000ffff0a8224 */ /* 0x000fe200078e0006 */
[----:B------:R-:W-:Y:S01]  /*0d80*/  @!P0 LDS.64 R8, [UR9+-0x20] ;  /* 0xffffe009ff088984 */ /* 0x000fe20008000a00 */
[----:B------:R-:W-:-:S03]  /*0d90*/  @!P0 IMAD.MOV.U32 R11, RZ, RZ, R7 ;  /* 0x000000ffff0b8224 */ /* 0x000fc600078e0007 */
[----:B------:R-:W1:Y:S03]  /*0da0*/  LDS.64 R6, [UR9+-0x8] ;  /* 0xfffff809ff067984 */ /* 0x000e660008000a00 */
[----:B0-----:R-:W-:-:S14]  /*0db0*/  DSETP.GEU.AND P0, PT, R4, R10, PT ;  /* 0x0000000a0400722a */ /* 0x001fdc0003f0e000 */
[----:B------:R-:W-:Y:S01]  /*0dc0*/  @!P0 IMAD.MOV.U32 R10, RZ, RZ, R4 ;  /* 0x000000ffff0a8224 */ /* 0x000fe200078e0004 */
[----:B------:R-:W2:Y:S01]  /*0dd0*/  @!P0 LDS.64 R8, [UR9+-0x10] ;  /* 0xfffff009ff088984 */ /* 0x000ea20008000a00 */
[----:B------:R-:W-:-:S06]  /*0de0*/  @!P0 IMAD.MOV.U32 R11, RZ, RZ, R5 ;  /* 0x000000ffff0b8224 */ /* 0x000fcc00078e0005 */
[----:B-1----:R-:W-:-:S14]  /*0df0*/  DSETP.GEU.AND P0, PT, R6, R10, PT ;  /* 0x0000000a0600722a */ /* 0x002fdc0003f0e000 */
[----:B------:R-:W-:Y:S01]  /*0e00*/  @!P0 IMAD.MOV.U32 R10, RZ, RZ, R6 ;  /* 0x000000ffff0a8224 */ /* 0x000fe200078e0006 */
[----:B------:R-:W1:Y:S01]  /*0e10*/  @!P0 LDS.64 R8, [UR9] ;  /* 0x00000009ff088984 */ /* 0x000e620008000a00 */
[----:B------:R-:W-:Y:S01]  /*0e20*/  @!P0 IMAD.MOV.U32 R11, RZ, RZ, R7 ;  /* 0x000000ffff0b8224 */ /* 0x000fe200078e0007 */
[----:B------:R-:W-:Y:S01]  /*0e30*/  UIADD3 UR9, UPT, UPT, UR9, 0x80, URZ ;  /* 0x0000008009097890 */ /* 0x000fe2000fffe0ff */
[----:B------:R-:W-:Y:S11]  /*0e40*/  BRA.U UP0, `(.L_x_14) ;  /* 0xfffffffd004c7547 */ /* 0x000ff6000b83ffff */
[----:B------:R-:W-:-:S12]  /*0e50*/  UIADD3 UR4, UPT, UPT, UR4, 0x1, URZ ;  /* 0x0000000104047890 */ /* 0x000fd8000fffe0ff */
.L_x_13:
[----:B------:R-:W-:-:S09]  /*0e60*/  UISETP.NE.AND UP0, UPT, UR8, URZ, UPT ;  /* 0x000000ff0800728c */ /* 0x000fd2000bf05270 */
[----:B------:R-:W-:Y:S05]  /*0e70*/  BRA.U !UP0, `(.L_x_12) ;  /* 0x0000000108c87547 */ /* 0x000fea000b800000 */
[----:B------:R-:W-:Y:S02]  /*0e80*/  UISETP.GE.U32.AND UP0, UPT, UR8, 0x4, UPT ;  /* 0x000000040800788c */ /* 0x000fe4000bf06070 */
[----:B------:R-:W-:-:S04]  /*0e90*/  ULOP3.LUT UR7, UR6, 0x3, URZ, 0xc0, !UPT ;  /* 0x0000000306077892 */ /* 0x000fc8000f8ec0ff */
[----:B------:R-:W-:-:S03]  /*0ea0*/  UISETP.NE.AND UP1, UPT, UR7, URZ, UPT ;  /* 0x000000ff0700728c */ /* 0x000fc6000bf25270 */
[----:B------:R-:W-:Y:S08]  /*0eb0*/  BRA.U !UP0, `(.L_x_15) ;  /* 0x0000000108587547 */ /* 0x000ff0000b800000 */
[----:B------:R-:W-:Y:S02]  /*0ec0*/  ULEA UR8, UR4, UR5, 0x4 ;  /* 0x0000000504087291 */ /* 0x000fe4000f8e20ff */
[----:B------:R-:W-:-:S07]  /*0ed0*/  UIADD3 UR4, UPT, UPT, UR4, 0x4, URZ ;  /* 0x0000000404047890 */ /* 0x000fce000fffe0ff */
[----:B0-----:R-:W0:Y:S04]  /*0ee0*/  LDS.64 R4, [UR8] ;  /* 0x00000008ff047984 */ /* 0x001e280008000a00 */
[----:B------:R-:W3:Y:S01]  /*0ef0*/  LDS.64 R6, [UR8+0x10] ;  /* 0x00001008ff067984 */ /* 0x000ee20008000a00 */
[----:B0-----:R-:W-:-:S14]  /*0f00*/  DSETP.GEU.AND P0, PT, R4, R10, PT ;  /* 0x0000000a0400722a */ /* 0x001fdc0003f0e000 */
[----:B------:R-:W-:Y:S01]  /*0f10*/  @!P0 IMAD.MOV.U32 R10, RZ, RZ, R4 ;  /* 0x000000ffff0a8224 */ /* 0x000fe200078e0004 */
[----:B-12---:R-:W-:Y:S01]  /*0f20*/  @!P0 LDS.64 R8, [UR8+0x8] ;  /* 0x00000808ff088984 */ /* 0x006fe20008000a00 */
[----:B------:R-:W-:-:S03]  /*0f30*/  @!P0 IMAD.MOV.U32 R11, RZ, RZ, R5 ;  /* 0x000000ffff0b8224 */ /* 0x000fc600078e0005 */
[----:B------:R-:W0:Y:S03]  /*0f40*/  LDS.64 R4, [UR8+0x20] ;  /* 0x00002008ff047984 */ /* 0x000e260008000a00 */
[----:B---3--:R-:W-:-:S14]  /*0f50*/  DSETP.GEU.AND P0, PT, R6, R10, PT ;  /* 0x0000000a0600722a */ /* 0x008fdc0003f0e000 */
[----:B------:R-:W-:Y:S01]  /*0f60*/  @!P0 IMAD.MOV.U32 R10, RZ, RZ, R6 ;  /* 0x000000ffff0a8224 */ /* 0x000fe200078e0006 */
[----:B------:R-:W-:Y:S01]  /*0f70*/  @!P0 LDS.64 R8, [UR8+0x18] ;  /* 0x00001808ff088984 */ /* 0x000fe20008000a00 */
[----:B------:R-:W-:-:S03]  /*0f80*/  @!P0 IMAD.MOV.U32 R11, RZ, RZ, R7 ;  /* 0x000000ffff0b8224 */ /* 0x000fc600078e0007 */
[----:B------:R-:W1:Y:S03]  /*0f90*/  LDS.64 R6, [UR8+0x30] ;  /* 0x00003008ff067984 */ /* 0x000e660008000a00 */
[----:B0-----:R-:W-:-:S14]  /*0fa0*/  DSETP.GEU.AND P0, PT, R4, R10, PT ;  /* 0x0000000a0400722a */ /* 0x001fdc0003f0e000 */
[----:B------:R-:W-:Y:S01]  /*0fb0*/  @!P0 MOV R10, R4 ;  /* 0x00000004000a8202 */ /* 0x000fe20000000f00 */
[----:B------:R-:W-:Y:S01]  /*0fc0*/  @!P0 IMAD.MOV.U32 R11, RZ, RZ, R5 ;  /* 0x000000ffff0b8224 */ /* 0x000fe200078e0005 */
[----:B------:R-:W3:Y:S05]  /*0fd0*/  @!P0 LDS.64 R8, [UR8+0x28] ;  /* 0x00002808ff088984 */ /* 0x000eea0008000a00 */
[----:B-1----:R-:W-:-:S14]  /*0fe0*/  DSETP.GEU.AND P0, PT, R6, R10, PT ;  /* 0x0000000a0600722a */ /* 0x002fdc0003f0e000 */
[----:B------:R-:W4:Y:S01]  /*0ff0*/  @!P0 LDS.64 R8, [UR8+0x38] ;  /* 0x00003808ff088984 */ /* 0x000f220008000a00 */
[----:B------:R-:W-:Y:S02]  /*1000*/  @!P0 IMAD.MOV.U32 R10, RZ, RZ, R6 ;  /* 0x000000ffff0a8224 */ /* 0x000fe400078e0006 */
[----:B------:R-:W-:-:S07]  /*1010*/  @!P0 IMAD.MOV.U32 R11, RZ, RZ, R7 ;  /* 0x000000ffff0b8224 */ /* 0x000fce00078e0007 */
.L_x_15:
[----:B------:R-:W-:Y:S05]  /*1020*/  BRA.U !UP1, `(.L_x_12) ;  /* 0x00000001095c7547 */ /* 0x000fea000b800000 */
[----:B------:R-:W-:Y:S02]  /*1030*/  UISETP.NE.AND UP0, UPT, UR7, 0x1, UPT ;  /* 0x000000010700788c */ /* 0x000fe4000bf05270 */
[----:B------:R-:W-:-:S04]  /*1040*/  ULOP3.LUT UR6, UR6, 0x1, URZ, 0xc0, !UPT ;  /* 0x0000000106067892 */ /* 0x000fc8000f8ec0ff */
[----:B------:R-:W-:-:S03]  /*1050*/  UISETP.NE.U32.AND UP1, UPT, UR6, 0x1, UPT ;  /* 0x000000010600788c */ /* 0x000fc6000bf25070 */
[----:B------:R-:W-:Y:S08]  /*1060*/  BRA.U !UP0, `(.L_x_16) ;  /* 0x0000000108307547 */ /* 0x000ff0000b800000 */
[----:B------:R-:W-:Y:S02]  /*1070*/  ULEA UR6, UR4, UR5, 0x4 ;  /* 0x0000000504067291 */ /* 0x000fe4000f8e20ff */
[----:B------:R-:W-:-:S07]  /*1080*/  UIADD3 UR4, UPT, UPT, UR4, 0x2, URZ ;  /* 0x0000000204047890 */ /* 0x000fce000fffe0ff */
[----:B0-----:R-:W0:Y:S04]  /*1090*/  LDS.64 R4, [UR6] ;  /* 0x00000006ff047984 */ /* 0x001e280008000a00 */
[----:B------:R-:W5:Y:S01]  /*10a0*/  LDS.64 R6, [UR6+0x10] ;  /* 0x00001006ff067984 */ /* 0x000f620008000a00 */
[----:B0-----:R-:W-:-:S14]  /*10b0*/  DSETP.GEU.AND P0, PT, R4, R10, PT ;  /* 0x0000000a0400722a */ /* 0x001fdc0003f0e000 */
[----:B------:R-:W-:Y:S01]  /*10c0*/  @!P0 IMAD.MOV.U32 R10, RZ, RZ, R4 ;  /* 0x000000ffff0a8224 */ /* 0x000fe200078e0004 */
[----:B-1234-:R-:W0:Y:S01]  /*10d0*/  @!P0 LDS.64 R8, [UR6+0x8] ;  /* 0x00000806ff088984 */ /* 0x01ee220008000a00 */
[----:B------:R-:W-:-:S06]  /*10e0*/  @!P0 IMAD.MOV.U32 R11, RZ, RZ, R5 ;  /* 0x000000ffff0b8224 */ /* 0x000fcc00078e0005 */
[----:B-----5:R-:W-:-:S14]  /*10f0*/  DSETP.GEU.AND P0, PT, R6, R10, PT ;  /* 0x0000000a0600722a */ /* 0x020fdc0003f0e000 */
[----:B------:R-:W1:Y:S01]  /*1100*/  @!P0 LDS.64 R8, [UR6+0x18] ;  /* 0x00001806ff088984 */ /* 0x000e620008000a00 */
[----:B------:R-:W-:Y:S02]  /*1110*/  @!P0 IMAD.MOV.U32 R10, RZ, RZ, R6 ;  /* 0x000000ffff0a8224 */ /* 0x000fe400078e0006 */
[----:B------:R-:W-:-:S07]  /*1120*/  @!P0 IMAD.MOV.U32 R11, RZ, RZ, R7 ;  /* 0x000000ffff0b8224 */ /* 0x000fce00078e0007 */
.L_x_16:
[----:B------:R-:W-:Y:S05]  /*1130*/  BRA.U UP1, `(.L_x_12) ;  /* 0x0000000101187547 */ /* 0x000fea000b800000 */
[----:B------:R-:W-:-:S09]  /*1140*/  ULEA UR4, UR4, UR5, 0x4 ;  /* 0x0000000504047291 */ /* 0x000fd2000f8e20ff */
[----:B0-----:R-:W0:Y:S02]  /*1150*/  LDS.64 R4, [UR4] ;  /* 0x00000004ff047984 */ /* 0x001e240008000a00 */
[----:B0-----:R-:W-:-:S14]  /*1160*/  DSETP.GEU.AND P0, PT, R4, R10, PT ;  /* 0x0000000a0400722a */ /* 0x001fdc0003f0e000 */
[----:B-1234-:R-:W0:Y:S01]  /*1170*/  @!P0 LDS.64 R8, [UR4+0x8] ;  /* 0x00000804ff088984 */ /* 0x01ee220008000a00 */
[----:B------:R-:W-:Y:S02]  /*1180*/  @!P0 IMAD.MOV.U32 R10, RZ, RZ, R4 ;  /* 0x000000ffff0a8224 */ /* 0x000fe400078e0004 */
[----:B------:R-:W-:-:S07]  /*1190*/  @!P0 IMAD.MOV.U32 R11, RZ, RZ, R5 ;  /* 0x000000ffff0b8224 */ /* 0x000fce00078e0005 */
.L_x_12:
[----:B0-----:R-:W0:Y:S02]  /*11a0*/  LDC.64 R4, c[0x0][0x3b0] ;  /* 0x0000ec00ff047b82 */ /* 0x001e240000000a00 */
[----:B0-----:R-:W-:-:S05]  /*11b0*/  IMAD.WIDE.U32 R2, R2, 0x10, R4 ;  /* 0x0000001002027825 */ /* 0x001fca00078e0004 */
[----:B------:R-:W-:Y:S04]  /*11c0*/  STG.E.64 desc[UR10][R2.64], R10 ;  /* 0x0000000a02007986 */ /* 0x000fe8000c101b0a */
[----:B-1234-:R-:W-:Y:S01]  /*11d0*/  STG.E.64 desc[UR10][R2.64+0x8], R8 ;  /* 0x0000080802007986 */ /* 0x01efe2000c101b0a */
[----:B------:R-:W-:Y:S05]  /*11e0*/  EXIT ;  /* 0x000000000000794d */ /* 0x000fea0003800000 */
        .weak           $__internal_0_$__cuda_sm20_div_rn_f64_full
        .type           $__internal_0_$__cuda_sm20_div_rn_f64_full,@function
        .size           $__internal_0_$__cuda_sm20_div_rn_f64_full,(.L_x_23 - $__internal_0_$__cuda_sm20_div_rn_f64_full)
$__internal_0_$__cuda_sm20_div_rn_f64_full:
[C---:B------:R-:W-:Y:S01]  /*11f0*/  FSETP.GEU.AND P0, PT, |R15|.reuse, 1.469367938527859385e-39, PT ;  /* 0x001000000f00780b */ /* 0x040fe20003f0e200 */
[----:B------:R-:W-:Y:S01]  /*1200*/  IMAD.MOV.U32 R26, RZ, RZ, 0x1ca00000 ;  /* 0x1ca00000ff1a7424 */ /* 0x000fe200078e00ff */
[----:B------:R-:W-:Y:S01]  /*1210*/  LOP3.LUT R12, R15, 0x800fffff, RZ, 0xc0, !PT ;  /* 0x800fffff0f0c7812 */ /* 0x000fe200078ec0ff */
[----:B------:R-:W-:Y:S01]  /*1220*/  BSSY.RECONVERGENT B1, `(.L_x_17) ;  /* 0x0000054000017945 */ /* 0x000fe20003800200 */
[C---:B------:R-:W-:Y:S02]  /*1230*/  FSETP.GEU.AND P2, PT, |R17|.reuse, 1.469367938527859385e-39, PT ;  /* 0x001000001100780b */ /* 0x040fe40003f4e200 */
[----:B------:R-:W-:Y:S01]  /*1240*/  LOP3.LUT R13, R12, 0x3ff00000, RZ, 0xfc, !PT ;  /* 0x3ff000000c0d7812 */ /* 0x000fe200078efcff */
[----:B------:R-:W-:Y:S01]  /*1250*/  IMAD.MOV.U32 R12, RZ, RZ, R14 ;  /* 0x000000ffff0c7224 */ /* 0x000fe200078e000e */
[----:B------:R-:W-:Y:S02]  /*1260*/  MOV R18, 0x1 ;  /* 0x0000000100127802 */ /* 0x000fe40000000f00 */
[----:B------:R-:W-:-:S02]  /*1270*/  LOP3.LUT R28, R17, 0x7ff00000, RZ, 0xc0, !PT ;  /* 0x7ff00000111c7812 */ /* 0x000fc400078ec0ff */
[----:B------:R-:W-:Y:S01]  /*1280*/  LOP3.LUT R27, R15, 0x7ff00000, RZ, 0xc0, !PT ;  /* 0x7ff000000f1b7812 */ /* 0x000fe200078ec0ff */
[----:B------:R-:W-:-:S03]  /*1290*/  @!P0 DMUL R12, R14, 8.98846567431157953865e+307 ;  /* 0x7fe000000e0c8828 */ /* 0x000fc60000000000 */
[C---:B------:R-:W-:Y:S01]  /*12a0*/  ISETP.GE.U32.AND P1, PT, R28.reuse, R27, PT ;  /* 0x0000001b1c00720c */ /* 0x040fe20003f26070 */
[----:B------:R-:W-:Y:S01]  /*12b0*/  @!P2 IMAD.MOV.U32 R22, RZ, RZ, RZ ;  /* 0x000000ffff16a224 */ /* 0x000fe200078e00ff */
[----:B------:R-:W-:Y:S01]  /*12c0*/  @!P2 LOP3.LUT R23, R15, 0x7ff00000, RZ, 0xc0, !PT ;  /* 0x7ff000000f17a812 */ /* 0x000fe200078ec0ff */
[----:B------:R-:W0:Y:S03]  /*12d0*/  MUFU.RCP64H R19, R13 ;  /* 0x0000000d00137308 */ /* 0x000e260000001800 */
[----:B------:R-:W-:Y:S02]  /*12e0*/  @!P2 ISETP.GE.U32.AND P3, PT, R28, R23, PT ;  /* 0x000000171c00a20c */ /* 0x000fe40003f66070 */
[----:B------:R-:W-:Y:S02]  /*12f0*/  @!P0 LOP3.LUT R27, R13, 0x7ff00000, RZ, 0xc0, !PT ;  /* 0x7ff000000d1b8812 */ /* 0x000fe400078ec0ff */
[----:B------:R-:W-:-:S03]  /*1300*/  @!P2 SEL R23, R26, 0x63400000, !P3 ;  /* 0x634000001a17a807 */ /* 0x000fc60005800000 */
[----:B------:R-:W-:Y:S01]  /*1310*/  VIADD R29, R27, 0xffffffff ;  /* 0xffffffff1b1d7836 */ /* 0x000fe20000000000 */
[----:B------:R-:W-:-:S04]  /*1320*/  @!P2 LOP3.LUT R23, R23, 0x80000000, R17, 0xf8, !PT ;  /* 0x800000001717a812 */ /* 0x000fc800078ef811 */
[----:B------:R-:W-:Y:S01]  /*1330*/  @!P2 LOP3.LUT R23, R23, 0x100000, RZ, 0xfc, !PT ;  /* 0x001000001717a812 */ /* 0x000fe200078efcff */
[----:B0-----:R-:W-:-:S08]  /*1340*/  DFMA R20, R18, -R12, 1 ;  /* 0x3ff000001214742b */ /* 0x001fd0000000080c */
[----:B------:R-:W-:-:S08]  /*1350*/  DFMA R20, R20, R20, R20 ;  /* 0x000000141414722b */ /* 0x000fd00000000014 */
[----:B------:R-:W-:Y:S01]  /*1360*/  DFMA R20, R18, R20, R18 ;  /* 0x000000141214722b */ /* 0x000fe20000000012 */
[----:B------:R-:W-:Y:S01]  /*1370*/  SEL R19, R26, 0x63400000, !P1 ;  /* 0x634000001a137807 */ /* 0x000fe20004800000 */
[----:B------:R-:W-:-:S03]  /*1380*/  IMAD.MOV.U32 R18, RZ, RZ, R16 ;  /* 0x000000ffff127224 */ /* 0x000fc600078e0010 */
[----:B------:R-:W-:-:S03]  /*1390*/  LOP3.LUT R19, R19, 0x800fffff, R17, 0xf8, !PT ;  /* 0x800fffff13137812 */ /* 0x000fc600078ef811 */
[----:B------:R-:W-:-:S03]  /*13a0*/  DFMA R24, R20, -R12, 1 ;  /* 0x3ff000001418742b */ /* 0x000fc6000000080c */
[----:B------:R-:W-:-:S05]  /*13b0*/  @!P2 DFMA R18, R18, 2, -R22 ;  /* 0x400000001212a82b */ /* 0x000fca0000000816 */
[----:B------:R-:W-:-:S05]  /*13c0*/  DFMA R24, R20, R24, R20 ;  /* 0x000000181418722b */ /* 0x000fca0000000014 */
[----:B------:R-:W-:-:S03]  /*13d0*/  @!P2 LOP3.LUT R28, R19, 0x7ff00000, RZ, 0xc0, !PT ;  /* 0x7ff00000131ca812 */ /* 0x000fc600078ec0ff */
[----:B------:R-:W-:Y:S02]  /*13e0*/  DMUL R20, R24, R18 ;  /* 0x0000001218147228 */ /* 0x000fe40000000000 */
[----:B------:R-:W-:-:S05]  /*13f0*/  VIADD R22, R28, 0xffffffff ;  /* 0xffffffff1c167836 */ /* 0x000fca0000000000 */
[----:B------:R-:W-:Y:S01]  /*1400*/  ISETP.GT.U32.AND P0, PT, R22, 0x7feffffe, PT ;  /* 0x7feffffe1600780c */ /* 0x000fe20003f04070 */
[----:B------:R-:W-:-:S03]  /*1410*/  DFMA R22, R20, -R12, R18 ;  /* 0x8000000c1416722b */ /* 0x000fc60000000012 */
[----:B------:R-:W-:-:S05]  /*1420*/  ISETP.GT.U32.OR P0, PT, R29, 0x7feffffe, P0 ;  /* 0x7feffffe1d00780c */ /* 0x000fca0000704470 */
[----:B------:R-:W-:-:S08]  /*1430*/  DFMA R22, R24, R22, R20 ;  /* 0x000000161816722b */ /* 0x000fd00000000014 */
[----:B------:R-:W-:Y:S05]  /*1440*/  @P0 BRA `(.L_x_18) ;  /* 0x0000000000700947 */ /* 0x000fea0003800000 */
[----:B------:R-:W-:Y:S02]  /*1450*/  LOP3.LUT R20, R17, 0x7ff00000, RZ, 0xc0, !PT ;  /* 0x7ff0000011147812 */ /* 0x000fe400078ec0ff */
[----:B------:R-:W-:-:S04]  /*1460*/  LOP3.LUT R17, R15, 0x7ff00000, RZ, 0xc0, !PT ;  /* 0x7ff000000f117812 */ /* 0x000fc800078ec0ff */
[CC--:B------:R-:W-:Y:S02]  /*1470*/  VIADDMNMX R16, R20.reuse, -R17.reuse, 0xb9600000, !PT ;  /* 0xb960000014107446 */ /* 0x0c0fe40007800911 */
[----:B------:R-:W-:Y:S02]  /*1480*/  ISETP.GE.U32.AND P0, PT, R20, R17, PT ;  /* 0x000000111400720c */ /* 0x000fe40003f06070 */
[----:B------:R-:W-:Y:S02]  /*1490*/  VIMNMX R16, PT, PT, R16, 0x46a00000, PT ;  /* 0x46a0000010107848 */ /* 0x000fe40003fe0100 */
[----:B------:R-:W-:-:S05]  /*14a0*/  SEL R17, R26, 0x63400000, !P0 ;  /* 0x634000001a117807 */ /* 0x000fca0004000000 */
[----:B------:R-:W-:Y:S02]  /*14b0*/  IMAD.IADD R24, R16, 0x1, -R17 ;  /* 0x0000000110187824 */ /* 0x000fe400078e0a11 */
[----:B------:R-:W-:Y:S02]  /*14c0*/  IMAD.MOV.U32 R16, RZ, RZ, RZ ;  /* 0x000000ffff107224 */ /* 0x000fe400078e00ff */
[----:B------:R-:W-:-:S06]  /*14d0*/  VIADD R17, R24, 0x7fe00000 ;  /* 0x7fe0000018117836 */ /* 0x000fcc0000000000 */
[----:B------:R-:W-:-:S10]  /*14e0*/  DMUL R20, R22, R16 ;  /* 0x0000001016147228 */ /* 0x000fd40000000000 */
[----:B------:R-:W-:-:S13]  /*14f0*/  FSETP.GTU.AND P0, PT, |R21|, 1.469367938527859385e-39, PT ;  /* 0x001000001500780b */ /* 0x000fda0003f0c200 */
[----:B------:R-:W-:Y:S05]  /*1500*/  @P0 BRA `(.L_x_19) ;  /* 0x0000000000940947 */ /* 0x000fea0003800000 */
[----:B------:R-:W-:Y:S01]  /*1510*/  DFMA R12, R22, -R12, R18 ;  /* 0x8000000c160c722b */ /* 0x000fe20000000012 */
[----:B------:R-:W-:-:S09]  /*1520*/  IMAD.MOV.U32 R16, RZ, RZ, RZ ;  /* 0x000000ffff107224 */ /* 0x000fd200078e00ff */
[C---:B------:R-:W-:Y:S02]  /*1530*/  FSETP.NEU.AND P0, PT, R13.reuse, RZ, PT ;  /* 0x000000ff0d00720b */ /* 0x040fe40003f0d000 */
[----:B------:R-:W-:-:S04]  /*1540*/  LOP3.LUT R15, R13, 0x80000000, R15, 0x48, !PT ;  /* 0x800000000d0f7812 */ /* 0x000fc800078e480f */
[----:B------:R-:W-:-:S07]  /*1550*/  LOP3.LUT R17, R15, R17, RZ, 0xfc, !PT ;  /* 0x000000110f117212 */ /* 0x000fce00078efcff */
[----:B------:R-:W-:Y:S05]  /*1560*/  @!P0 BRA `(.L_x_19) ;  /* 0x00000000007c8947 */ /* 0x000fea0003800000 */
[----:B------:R-:W-:Y:S01]  /*1570*/  IMAD.MOV R13, RZ, RZ, -R24 ;  /* 0x000000ffff0d7224 */ /* 0x000fe200078e0a18 */
[----:B------:R-:W-:Y:S01]  /*1580*/  MOV R12, RZ ;  /* 0x000000ff000c7202 */ /* 0x000fe20000000f00 */
[----:B------:R-:W-:-:S05]  /*1590*/  DMUL.RP R16, R22, R16 ;  /* 0x0000001016107228 */ /* 0x000fca0000008000 */
[----:B------:R-:W-:-:S05]  /*15a0*/  DFMA R12, R20, -R12, R22 ;  /* 0x8000000c140c722b */ /* 0x000fca0000000016 */
[----:B------:R-:W-:Y:S02]  /*15b0*/  LOP3.LUT R15, R17, R15, RZ, 0x3c, !PT ;  /* 0x0000000f110f7212 */ /* 0x000fe400078e3cff */
[----:B------:R-:W-:-:S04]  /*15c0*/  IADD3 R12, PT, PT, -R24, -0x43300000, RZ ;  /* 0xbcd00000180c7810 */ /* 0x000fc80007ffe1ff */
[----:B------:R-:W-:-:S04]  /*15d0*/  FSETP.NEU.AND P0, PT, |R13|, R12, PT ;  /* 0x0000000c0d00720b */ /* 0x000fc80003f0d200 */
[----:B------:R-:W-:Y:S02]  /*15e0*/  FSEL R20, R16, R20, !P0 ;  /* 0x0000001410147208 */ /* 0x000fe40004000000 */
[----:B------:R-:W-:Y:S01]  /*15f0*/  FSEL R21, R15, R21, !P0 ;  /* 0x000000150f157208 */ /* 0x000fe20004000000 */
[----:B------:R-:W-:Y:S06]  /*1600*/  BRA `(.L_x_19) ;  /* 0x0000000000547947 */ /* 0x000fec0003800000 */
.L_x_18:
[----:B------:R-:W-:-:S14]  /*1610*/  DSETP.NAN.AND P0, PT, R16, R16, PT ;  /* 0x000000101000722a */ /* 0x000fdc0003f08000 */
[----:B------:R-:W-:Y:S05]  /*1620*/  @P0 BRA `(.L_x_20) ;  /* 0x0000000000440947 */ /* 0x000fea0003800000 */
[----:B------:R-:W-:-:S14]  /*1630*/  DSETP.NAN.AND P0, PT, R14, R14, PT ;  /* 0x0000000e0e00722a */ /* 0x000fdc0003f08000 */
[----:B------:R-:W-:Y:S05]  /*1640*/  @P0 BRA `(.L_x_21) ;  /* 0x0000000000300947 */ /* 0x000fea0003800000 */
[----:B------:R-:W-:Y:S01]  /*1650*/  ISETP.NE.AND P0, PT, R28, R27, PT ;  /* 0x0000001b1c00720c */ /* 0x000fe20003f05270 */
[----:B------:R-:W-:Y:S02]  /*1660*/  IMAD.MOV.U32 R20, RZ, RZ, 0x0 ;  /* 0x00000000ff147424 */ /* 0x000fe400078e00ff */
[----:B------:R-:W-:-:S10]  /*1670*/  IMAD.MOV.U32 R21, RZ, RZ, -0x80000 ;  /* 0xfff80000ff157424 */ /* 0x000fd400078e00ff */
[----:B------:R-:W-:Y:S05]  /*1680*/  @!P0 BRA `(.L_x_19) ;  /* 0x0000000000348947 */ /* 0x000fea0003800000 */
[----:B------:R-:W-:Y:S02]  /*1690*/  ISETP.NE.AND P0, PT, R28, 0x7ff00000, PT ;  /* 0x7ff000001c00780c */ /* 0x000fe40003f05270 */
[----:B------:R-:W-:Y:S02]  /*16a0*/  LOP3.LUT R21, R17, 0x80000000, R15, 0x48, !PT ;  /* 0x8000000011157812 */ /* 0x000fe400078e480f */
[----:B------:R-:W-:-:S13]  /*16b0*/  ISETP.EQ.OR P0, PT, R27, RZ, !P0 ;  /* 0x000000ff1b00720c */ /* 0x000fda0004702670 */
[----:B------:R-:W-:Y:S01]  /*16c0*/  @P0 LOP3.LUT R12, R21, 0x7ff00000, RZ, 0xfc, !PT ;  /* 0x7ff00000150c0812 */ /* 0x000fe200078efcff */
[----:B------:R-:W-:Y:S02]  /*16d0*/  @!P0 IMAD.MOV.U32 R20, RZ, RZ, RZ ;  /* 0x000000ffff148224 */ /* 0x000fe400078e00ff */
[----:B------:R-:W-:Y:S02]  /*16e0*/  @P0 IMAD.MOV.U32 R20, RZ, RZ, RZ ;  /* 0x000000ffff140224 */ /* 0x000fe400078e00ff */
[----:B------:R-:W-:Y:S01]  /*16f0*/  @P0 IMAD.MOV.U32 R21, RZ, RZ, R12 ;  /* 0x000000ffff150224 */ /* 0x000fe200078e000c */
[----:B------:R-:W-:Y:S06]  /*1700*/  BRA `(.L_x_19) ;  /* 0x0000000000147947 */ /* 0x000fec0003800000 */
.L_x_21:
[----:B------:R-:W-:Y:S01]  /*1710*/  LOP3.LUT R21, R15, 0x80000, RZ, 0xfc, !PT ;  /* 0x000800000f157812 */ /* 0x000fe200078efcff */
[----:B------:R-:W-:Y:S01]  /*1720*/  IMAD.MOV.U32 R20, RZ, RZ, R14 ;  /* 0x000000ffff147224 */ /* 0x000fe200078e000e */
[----:B------:R-:W-:Y:S06]  /*1730*/  BRA `(.L_x_19) ;  /* 0x0000000000087947 */ /* 0x000fec0003800000 */
.L_x_20:
[----:B------:R-:W-:Y:S01]  /*1740*/  LOP3.LUT R21, R17, 0x80000, RZ, 0xfc, !PT ;  /* 0x0008000011157812 */ /* 0x000fe200078efcff */
[----:B------:R-:W-:-:S07]  /*1750*/  IMAD.MOV.U32 R20, RZ, RZ, R16 ;  /* 0x000000ffff147224 */ /* 0x000fce00078e0010 */
.L_x_19:
[----:B------:R-:W-:Y:S05]  /*1760*/  BSYNC.RECONVERGENT B1 ;  /* 0x0000000000017941 */ /* 0x000fea0003800200 */
.L_x_17:
[----:B------:R-:W-:Y:S02]  /*1770*/  IMAD.MOV.U32 R12, RZ, RZ, R0 ;  /* 0x000000ffff0c7224 */ /* 0x000fe400078e0000 */
[----:B------:R-:W-:-:S04]  /*1780*/  IMAD.MOV.U32 R13, RZ, RZ, 0x0 ;  /* 0x00000000ff0d7424 */ /* 0x000fc800078e00ff */
[----:B------:R-:W-:Y:S05]  /*1790*/  RET.REL.NODEC R12 `(_Z20blockMatching_kerneliiPhiS_iiiP7DataOut) ;  /* 0xffffffe80c187950 */ /* 0x000fea0003c3ffff */
.L_x_22:
[----:B------:R-:W-:-:S00]  /*17a0*/  BRA `(.L_x_22) ;  /* 0xfffffffc00fc7947 */ /* 0x000fc0000383ffff */
[----:B------:R-:W-:-:S00]  /*17b0*/  NOP ;  /* 0x0000000000007918 */ /* 0x000fc00000000000 */
        /* <DEDUP_REMOVED lines=12> */
.L_x_23:


//--------------------- .nv.shared._Z20blockMatching_kerneliiPhiS_iiiP7DataOut --------------------------
	.section	.nv.shared._Z20blockMatching_kerneliiPhiS_iiiP7DataOut,"aw",@nobits
	.sectionflags	@""
	.align	8
.nv.shared._Z20blockMatching_kerneliiPhiS_iiiP7DataOut:
	.zero		17408


//--------------------- .nv.shared.reserved.0     --------------------------
	.section	.nv.shared.reserved.0,"aw",@nobits
	.weak		__nv_reservedSMEM_offset_0_alias
	.size		__nv_reservedSMEM_offset_0_alias, 0, 64
	.other		__nv_reservedSMEM_offset_0_alias,@"STO_CUDA_RESERVED_SHARED STV_DEFAULT"
__nv_reservedSMEM_offset_0_alias:
	.zero		0
	.zero		64


//--------------------- .nv.constant0._Z20blockMatching_kerneliiPhiS_iiiP7DataOut --------------------------
	.section	.nv.constant0._Z20blockMatching_kerneliiPhiS_iiiP7DataOut,"a",@progbits
	.sectionflags	@""
	.align	4
.nv.constant0._Z20blockMatching_kerneliiPhiS_iiiP7DataOut:
	.zero		952


//--------------------- SYMBOLS --------------------------

	.type		.nv.reservedSmem.offset0,@object
	.size		.nv.reservedSmem.offset0,0x4
	.type		.nv.reservedSmem.cap,@object
	.size		.nv.reservedSmem.cap,0x4
